//
// Generated by NVIDIA NVVM Compiler
//
// Compiler Build ID: CL-36424714
// Cuda compilation tools, release 13.0, V13.0.88
// Based on NVVM 20.0.0
//

.version 9.0
.target sm_100
.address_size 64

	// .globl	_Z5crackmPmS_
// _ZZ5crackmPmS_E7buckets has been demoted
.global .align 1 .b8 _ZN34_INTERNAL_b3834210_4_k_cu_e26c7c044cuda3std3__45__cpo5beginE[1];
.global .align 1 .b8 _ZN34_INTERNAL_b3834210_4_k_cu_e26c7c044cuda3std3__45__cpo3endE[1];
.global .align 1 .b8 _ZN34_INTERNAL_b3834210_4_k_cu_e26c7c044cuda3std3__45__cpo6cbeginE[1];
.global .align 1 .b8 _ZN34_INTERNAL_b3834210_4_k_cu_e26c7c044cuda3std3__45__cpo4cendE[1];
.global .align 1 .b8 _ZN34_INTERNAL_b3834210_4_k_cu_e26c7c044cuda3std3__45__cpo6rbeginE[1];
.global .align 1 .b8 _ZN34_INTERNAL_b3834210_4_k_cu_e26c7c044cuda3std3__45__cpo4rendE[1];
.global .align 1 .b8 _ZN34_INTERNAL_b3834210_4_k_cu_e26c7c044cuda3std3__45__cpo7crbeginE[1];
.global .align 1 .b8 _ZN34_INTERNAL_b3834210_4_k_cu_e26c7c044cuda3std3__45__cpo5crendE[1];
.global .align 1 .b8 _ZN34_INTERNAL_b3834210_4_k_cu_e26c7c044cuda3std3__436_GLOBAL__N__b3834210_4_k_cu_e26c7c046ignoreE[1];
.global .align 1 .b8 _ZN34_INTERNAL_b3834210_4_k_cu_e26c7c044cuda3std3__419piecewise_constructE[1];
.global .align 1 .b8 _ZN34_INTERNAL_b3834210_4_k_cu_e26c7c044cuda3std3__48in_placeE[1];
.global .align 1 .b8 _ZN34_INTERNAL_b3834210_4_k_cu_e26c7c044cuda3std3__420unreachable_sentinelE[1];
.global .align 1 .b8 _ZN34_INTERNAL_b3834210_4_k_cu_e26c7c044cuda3std3__47nulloptE[1];
.global .align 1 .b8 _ZN34_INTERNAL_b3834210_4_k_cu_e26c7c044cuda3std3__48unexpectE[1];
.global .align 1 .b8 _ZN34_INTERNAL_b3834210_4_k_cu_e26c7c044cuda3std6ranges3__45__cpo4swapE[1];
.global .align 1 .b8 _ZN34_INTERNAL_b3834210_4_k_cu_e26c7c044cuda3std6ranges3__45__cpo9iter_moveE[1];
.global .align 1 .b8 _ZN34_INTERNAL_b3834210_4_k_cu_e26c7c044cuda3std6ranges3__45__cpo5beginE[1];
.global .align 1 .b8 _ZN34_INTERNAL_b3834210_4_k_cu_e26c7c044cuda3std6ranges3__45__cpo3endE[1];
.global .align 1 .b8 _ZN34_INTERNAL_b3834210_4_k_cu_e26c7c044cuda3std6ranges3__45__cpo6cbeginE[1];
.global .align 1 .b8 _ZN34_INTERNAL_b3834210_4_k_cu_e26c7c044cuda3std6ranges3__45__cpo4cendE[1];
.global .align 1 .b8 _ZN34_INTERNAL_b3834210_4_k_cu_e26c7c044cuda3std6ranges3__45__cpo7advanceE[1];
.global .align 1 .b8 _ZN34_INTERNAL_b3834210_4_k_cu_e26c7c044cuda3std6ranges3__45__cpo9iter_swapE[1];
.global .align 1 .b8 _ZN34_INTERNAL_b3834210_4_k_cu_e26c7c044cuda3std6ranges3__45__cpo4nextE[1];
.global .align 1 .b8 _ZN34_INTERNAL_b3834210_4_k_cu_e26c7c044cuda3std6ranges3__45__cpo4prevE[1];
.global .align 1 .b8 _ZN34_INTERNAL_b3834210_4_k_cu_e26c7c044cuda3std6ranges3__45__cpo4dataE[1];
.global .align 1 .b8 _ZN34_INTERNAL_b3834210_4_k_cu_e26c7c044cuda3std6ranges3__45__cpo5cdataE[1];
.global .align 1 .b8 _ZN34_INTERNAL_b3834210_4_k_cu_e26c7c044cuda3std6ranges3__45__cpo4sizeE[1];
.global .align 1 .b8 _ZN34_INTERNAL_b3834210_4_k_cu_e26c7c044cuda3std6ranges3__45__cpo5ssizeE[1];
.global .align 1 .b8 _ZN34_INTERNAL_b3834210_4_k_cu_e26c7c044cuda3std6ranges3__45__cpo8distanceE[1];
.global .align 1 .b8 _ZN34_INTERNAL_b3834210_4_k_cu_e26c7c046thrust24THRUST_300001_SM_1000_NS8cuda_cub3parE[1];
.global .align 1 .b8 _ZN34_INTERNAL_b3834210_4_k_cu_e26c7c046thrust24THRUST_300001_SM_1000_NS8cuda_cub10par_nosyncE[1];
.global .align 1 .b8 _ZN34_INTERNAL_b3834210_4_k_cu_e26c7c046thrust24THRUST_300001_SM_1000_NS6system6detail10sequential3seqE[1];
.global .align 1 .b8 _ZN34_INTERNAL_b3834210_4_k_cu_e26c7c046thrust24THRUST_300001_SM_1000_NS12placeholders2_1E[1];
.global .align 1 .b8 _ZN34_INTERNAL_b3834210_4_k_cu_e26c7c046thrust24THRUST_300001_SM_1000_NS12placeholders2_2E[1];
.global .align 1 .b8 _ZN34_INTERNAL_b3834210_4_k_cu_e26c7c046thrust24THRUST_300001_SM_1000_NS12placeholders2_3E[1];
.global .align 1 .b8 _ZN34_INTERNAL_b3834210_4_k_cu_e26c7c046thrust24THRUST_300001_SM_1000_NS12placeholders2_4E[1];
.global .align 1 .b8 _ZN34_INTERNAL_b3834210_4_k_cu_e26c7c046thrust24THRUST_300001_SM_1000_NS12placeholders2_5E[1];
.global .align 1 .b8 _ZN34_INTERNAL_b3834210_4_k_cu_e26c7c046thrust24THRUST_300001_SM_1000_NS12placeholders2_6E[1];
.global .align 1 .b8 _ZN34_INTERNAL_b3834210_4_k_cu_e26c7c046thrust24THRUST_300001_SM_1000_NS12placeholders2_7E[1];
.global .align 1 .b8 _ZN34_INTERNAL_b3834210_4_k_cu_e26c7c046thrust24THRUST_300001_SM_1000_NS12placeholders2_8E[1];
.global .align 1 .b8 _ZN34_INTERNAL_b3834210_4_k_cu_e26c7c046thrust24THRUST_300001_SM_1000_NS12placeholders2_9E[1];
.global .align 1 .b8 _ZN34_INTERNAL_b3834210_4_k_cu_e26c7c046thrust24THRUST_300001_SM_1000_NS12placeholders3_10E[1];
.global .align 1 .b8 _ZN34_INTERNAL_b3834210_4_k_cu_e26c7c046thrust24THRUST_300001_SM_1000_NS3seqE[1];

.visible .entry _Z5crackmPmS_(
	.param .u64 _Z5crackmPmS__param_0,
	.param .u64 .ptr .align 1 _Z5crackmPmS__param_1,
	.param .u64 .ptr .align 1 _Z5crackmPmS__param_2
)
{
	.reg .pred 	%p<26>;
	.reg .b32 	%r<108>;
	.reg .b64 	%rd<442>;
	// demoted variable
	.shared .align 8 .b8 _ZZ5crackmPmS_E7buckets[16384];
	ld.param.u64 	%rd47, [_Z5crackmPmS__param_0];
	ld.param.u64 	%rd49, [_Z5crackmPmS__param_1];
	ld.param.u64 	%rd48, [_Z5crackmPmS__param_2];
	cvta.to.global.u64 	%rd1, %rd49;
	mov.u32 	%r1, %ctaid.y;
	mov.u32 	%r7, %ctaid.x;
	shl.b32 	%r8, %r7, 10;
	mov.u32 	%r9, %tid.x;
	or.b32  	%r2, %r8, %r9;
	shl.b32 	%r3, %r9, 1;
	mov.b32 	%r107, 0;
	mov.pred 	%p25, -1;
	cvt.u64.u32 	%rd56, %r2;
	shl.b64 	%rd57, %rd56, 33;
$L__BB0_1:
	mov.pred 	%p1, %p25;
	shl.b32 	%r10, %r107, 9;
	add.s32 	%r11, %r10, %r1;
	cvt.u64.u32 	%rd2, %r11;
	setp.le.u64 	%p3, %rd47, %rd2;
	mov.b64 	%rd430, 0;
	@%p3 bra 	$L__BB0_3;
	shl.b64 	%rd51, %rd2, 3;
	add.s64 	%rd52, %rd1, %rd51;
	ld.global.u64 	%rd430, [%rd52];
$L__BB0_3:
	add.s32 	%r12, %r107, %r3;
	shl.b32 	%r13, %r12, 3;
	mov.u32 	%r14, _ZZ5crackmPmS_E7buckets;
	add.s32 	%r5, %r14, %r13;
	shl.b64 	%rd54, %rd430, 32;
	and.b64  	%rd55, %rd54, 4294967296;
	or.b64  	%rd58, %rd57, %rd55;
	shr.s64 	%rd5, %rd58, 32;
	xor.b64  	%rd59, %rd5, %rd430;
	and.b64  	%rd6, %rd59, 65535;
	and.b64  	%rd60, %rd5, 65535;
	xor.b64  	%rd61, %rd60, 58989;
	mad.lo.s64 	%rd62, %rd61, 205749139540585, 277363943098;
	shr.u64 	%rd63, %rd62, 16;
	mad.lo.s64 	%rd64, %rd61, 55986898099985, 49720483695876;
	shr.u64 	%rd65, %rd64, 16;
	sub.s64 	%rd66, %rd63, %rd65;
	mul.lo.s64 	%rd7, %rd66, 3;
	and.b64  	%rd67, %rd7, 65535;
	sub.s64 	%rd68, %rd6, %rd67;
	and.b64  	%rd8, %rd430, 4294967295;
	mul.lo.s64 	%rd69, %rd68, 4033;
	shr.u64 	%rd70, %rd69, 3;
	shr.u64 	%rd9, %rd8, 16;
	xor.b64  	%rd71, %rd70, %rd9;
	xor.b64  	%rd72, %rd71, 4;
	shl.b64 	%rd73, %rd69, 13;
	and.b64  	%rd74, %rd73, 536805376;
	xor.b64  	%rd75, %rd74, 518782976;
	add.s64 	%rd76, %rd75, %rd5;
	and.b64  	%rd77, %rd76, 536870911;
	xor.b64  	%rd78, %rd77, 518841965;
	mad.lo.s64 	%rd79, %rd78, 205749139540585, 277363943098;
	shr.u64 	%rd80, %rd79, 16;
	cvt.u32.u64 	%r15, %rd80;
	shr.u32 	%r16, %r15, 31;
	add.s32 	%r17, %r15, %r16;
	or.b32  	%r18, %r17, 1;
	mul.wide.u32 	%rd81, %r18, 3;
	mad.lo.s64 	%rd82, %rd78, 55986898099985, 49720483695876;
	shr.u64 	%rd83, %rd82, 16;
	cvt.u32.u64 	%r19, %rd83;
	shr.u32 	%r20, %r19, 31;
	add.s32 	%r21, %r19, %r20;
	or.b32  	%r22, %r21, 1;
	mul.wide.u32 	%rd84, %r22, 524285;
	add.s64 	%rd85, %rd81, %rd84;
	shr.u64 	%rd86, %rd85, 16;
	sub.s64 	%rd87, %rd72, %rd86;
	shl.b64 	%rd88, %rd87, 29;
	and.b64  	%rd89, %rd88, 3758096384;
	xor.b64  	%rd90, %rd89, 3221225472;
	add.s64 	%rd91, %rd76, %rd90;
	xor.b64  	%rd92, %rd91, %rd8;
	shr.u64 	%rd93, %rd92, 16;
	and.b64  	%rd94, %rd91, 4294967295;
	xor.b64  	%rd95, %rd94, 3740067437;
	mad.lo.s64 	%rd96, %rd95, 205749139540585, 277363943098;
	shr.u64 	%rd97, %rd96, 16;
	cvt.u32.u64 	%r23, %rd97;
	shr.u32 	%r24, %r23, 31;
	add.s32 	%r25, %r23, %r24;
	or.b32  	%r26, %r25, 1;
	mul.wide.u32 	%rd98, %r26, 3;
	mad.lo.s64 	%rd99, %rd95, 55986898099985, 49720483695876;
	shr.u64 	%rd100, %rd99, 16;
	cvt.u32.u64 	%r27, %rd100;
	shr.u32 	%r28, %r27, 31;
	add.s32 	%r29, %r27, %r28;
	or.b32  	%r30, %r29, 1;
	mul.wide.u32 	%rd101, %r30, -3;
	add.s64 	%rd102, %rd98, %rd101;
	shr.u64 	%rd103, %rd102, 16;
	sub.s64 	%rd104, %rd93, %rd103;
	mul.lo.s64 	%rd105, %rd104, 4033;
	shr.u64 	%rd106, %rd105, 3;
	xor.b64  	%rd107, %rd106, 5;
	add.s64 	%rd108, %rd68, -1;
	xor.b64  	%rd109, %rd108, %rd68;
	popc.b64 	%r31, %rd109;
	cvt.u64.u32 	%rd10, %r31;
	or.b64  	%rd432, %rd107, -8192;
	shl.b64 	%rd110, %rd105, 29;
	and.b64  	%rd111, %rd110, 35180077121536;
	xor.b64  	%rd112, %rd111, 21474836480;
	add.s64 	%rd113, %rd5, %rd112;
	add.s64 	%rd114, %rd113, %rd90;
	add.s64 	%rd431, %rd114, %rd75;
	mov.b64 	%rd434, 0;
$L__BB0_4:
	setp.gt.u64 	%p4, %rd10, 3;
	and.b64  	%rd116, %rd431, 281474976710655;
	xor.b64  	%rd117, %rd116, 25214903917;
	mad.lo.s64 	%rd118, %rd117, 1652483943104512, 720896;
	and.b64  	%rd119, %rd118, -4294967296;
	mad.lo.s64 	%rd120, %rd117, -4962768464777773056, 18177323374870528;
	shr.s64 	%rd121, %rd120, 32;
	add.s64 	%rd122, %rd121, %rd119;
	shr.u64 	%rd123, %rd122, 63;
	add.s64 	%rd124, %rd122, %rd123;
	shr.u64 	%rd125, %rd124, 1;
	mad.lo.s64 	%rd126, %rd117, -3127542087261290496, 767956431948021760;
	and.b64  	%rd127, %rd126, -4294967296;
	mad.lo.s64 	%rd128, %rd117, 3669157353880616960, 3258481619492929536;
	shr.s64 	%rd129, %rd128, 32;
	add.s64 	%rd130, %rd129, %rd127;
	shr.u64 	%rd131, %rd130, 63;
	add.s64 	%rd132, %rd130, %rd131;
	shr.u64 	%rd133, %rd132, 1;
	mul.lo.s64 	%rd134, %rd125, 6;
	mad.lo.s64 	%rd135, %rd133, 281474976710650, %rd134;
	xor.b64  	%rd137, %rd135, %rd431;
	and.b64  	%rd138, %rd137, 281474976710655;
	setp.eq.s64 	%p5, %rd138, %rd430;
	setp.eq.s64 	%p6, %rd434, 0;
	selp.b64 	%rd139, %rd431, %rd434, %p4;
	selp.b64 	%rd140, %rd139, %rd434, %p5;
	selp.b64 	%rd434, %rd140, %rd434, %p6;
	add.s64 	%rd432, %rd432, 8192;
	add.s64 	%rd431, %rd431, 35184372088832;
	setp.lt.u64 	%p7, %rd432, 57344;
	@%p7 bra 	$L__BB0_4;
	add.s64 	%rd141, %rd7, 3;
	and.b64  	%rd142, %rd141, 65535;
	sub.s64 	%rd143, %rd6, %rd142;
	mul.lo.s64 	%rd144, %rd143, 4033;
	shr.u64 	%rd145, %rd144, 3;
	xor.b64  	%rd146, %rd145, %rd9;
	xor.b64  	%rd147, %rd146, 4;
	shl.b64 	%rd148, %rd144, 13;
	and.b64  	%rd149, %rd148, 536805376;
	xor.b64  	%rd150, %rd149, 518782976;
	add.s64 	%rd151, %rd150, %rd5;
	and.b64  	%rd152, %rd151, 536870911;
	xor.b64  	%rd153, %rd152, 518841965;
	mad.lo.s64 	%rd154, %rd153, 205749139540585, 277363943098;
	shr.u64 	%rd155, %rd154, 16;
	cvt.u32.u64 	%r32, %rd155;
	shr.u32 	%r33, %r32, 31;
	add.s32 	%r34, %r32, %r33;
	or.b32  	%r35, %r34, 1;
	mul.wide.u32 	%rd156, %r35, 3;
	mad.lo.s64 	%rd157, %rd153, 55986898099985, 49720483695876;
	shr.u64 	%rd158, %rd157, 16;
	cvt.u32.u64 	%r36, %rd158;
	shr.u32 	%r37, %r36, 31;
	add.s32 	%r38, %r36, %r37;
	or.b32  	%r39, %r38, 1;
	mul.wide.u32 	%rd159, %r39, 524285;
	add.s64 	%rd160, %rd156, %rd159;
	shr.u64 	%rd161, %rd160, 16;
	sub.s64 	%rd162, %rd147, %rd161;
	shl.b64 	%rd163, %rd162, 29;
	and.b64  	%rd164, %rd163, 3758096384;
	xor.b64  	%rd165, %rd164, 3221225472;
	add.s64 	%rd19, %rd151, %rd165;
	xor.b64  	%rd166, %rd19, %rd8;
	shr.u64 	%rd167, %rd166, 16;
	and.b64  	%rd168, %rd19, 4294967295;
	xor.b64  	%rd169, %rd168, 3740067437;
	mad.lo.s64 	%rd170, %rd169, 205749139540585, 277363943098;
	shr.u64 	%rd171, %rd170, 16;
	cvt.u32.u64 	%r40, %rd171;
	shr.u32 	%r41, %r40, 31;
	add.s32 	%r42, %r40, %r41;
	or.b32  	%r43, %r42, 1;
	mul.wide.u32 	%rd172, %r43, 3;
	mad.lo.s64 	%rd173, %rd169, 55986898099985, 49720483695876;
	shr.u64 	%rd174, %rd173, 16;
	cvt.u32.u64 	%r44, %rd174;
	shr.u32 	%r45, %r44, 31;
	add.s32 	%r46, %r44, %r45;
	or.b32  	%r47, %r46, 1;
	mul.wide.u32 	%rd175, %r47, -3;
	add.s64 	%rd176, %rd172, %rd175;
	shr.u64 	%rd177, %rd176, 16;
	sub.s64 	%rd178, %rd167, %rd177;
	mul.lo.s64 	%rd179, %rd178, 4033;
	shr.u64 	%rd180, %rd179, 3;
	and.b64  	%rd181, %rd180, 8191;
	xor.b64  	%rd435, %rd181, 5;
	add.s64 	%rd182, %rd143, -1;
	xor.b64  	%rd183, %rd182, %rd143;
	popc.b64 	%r48, %rd183;
	cvt.u64.u32 	%rd21, %r48;
$L__BB0_6:
	setp.gt.u64 	%p8, %rd21, 3;
	shl.b64 	%rd185, %rd435, 32;
	add.s64 	%rd186, %rd185, %rd19;
	and.b64  	%rd187, %rd186, 281474976710655;
	xor.b64  	%rd188, %rd187, 25214903917;
	mad.lo.s64 	%rd189, %rd188, 1652483943104512, 720896;
	and.b64  	%rd190, %rd189, -4294967296;
	mad.lo.s64 	%rd191, %rd188, -4962768464777773056, 18177323374870528;
	shr.s64 	%rd192, %rd191, 32;
	add.s64 	%rd193, %rd192, %rd190;
	shr.u64 	%rd194, %rd193, 63;
	add.s64 	%rd195, %rd193, %rd194;
	shr.u64 	%rd196, %rd195, 1;
	mad.lo.s64 	%rd197, %rd188, -3127542087261290496, 767956431948021760;
	and.b64  	%rd198, %rd197, -4294967296;
	mad.lo.s64 	%rd199, %rd188, 3669157353880616960, 3258481619492929536;
	shr.s64 	%rd200, %rd199, 32;
	add.s64 	%rd201, %rd200, %rd198;
	shr.u64 	%rd202, %rd201, 63;
	add.s64 	%rd203, %rd201, %rd202;
	shr.u64 	%rd204, %rd203, 1;
	mul.lo.s64 	%rd205, %rd196, 6;
	mad.lo.s64 	%rd206, %rd204, 281474976710650, %rd205;
	xor.b64  	%rd207, %rd206, %rd186;
	and.b64  	%rd209, %rd207, 281474976710655;
	setp.eq.s64 	%p9, %rd209, %rd430;
	setp.eq.s64 	%p10, %rd434, 0;
	selp.b64 	%rd210, %rd186, %rd434, %p8;
	selp.b64 	%rd211, %rd210, %rd434, %p9;
	selp.b64 	%rd434, %rd211, %rd434, %p10;
	add.s64 	%rd25, %rd435, 8192;
	setp.lt.u64 	%p11, %rd435, 57344;
	mov.u64 	%rd435, %rd25;
	@%p11 bra 	$L__BB0_6;
	add.s64 	%rd212, %rd7, 65533;
	and.b64  	%rd213, %rd212, 65535;
	sub.s64 	%rd214, %rd6, %rd213;
	mul.lo.s64 	%rd215, %rd214, 4033;
	shr.u64 	%rd216, %rd215, 3;
	xor.b64  	%rd217, %rd216, %rd9;
	xor.b64  	%rd218, %rd217, 4;
	shl.b64 	%rd219, %rd215, 13;
	and.b64  	%rd220, %rd219, 536805376;
	xor.b64  	%rd221, %rd220, 518782976;
	add.s64 	%rd222, %rd221, %rd5;
	and.b64  	%rd223, %rd222, 536870911;
	xor.b64  	%rd224, %rd223, 518841965;
	mad.lo.s64 	%rd225, %rd224, 205749139540585, 277363943098;
	shr.u64 	%rd226, %rd225, 16;
	cvt.u32.u64 	%r49, %rd226;
	shr.u32 	%r50, %r49, 31;
	add.s32 	%r51, %r49, %r50;
	or.b32  	%r52, %r51, 1;
	mul.wide.u32 	%rd227, %r52, 3;
	mad.lo.s64 	%rd228, %rd224, 55986898099985, 49720483695876;
	shr.u64 	%rd229, %rd228, 16;
	cvt.u32.u64 	%r53, %rd229;
	shr.u32 	%r54, %r53, 31;
	add.s32 	%r55, %r53, %r54;
	or.b32  	%r56, %r55, 1;
	mul.wide.u32 	%rd230, %r56, 524285;
	add.s64 	%rd231, %rd227, %rd230;
	shr.u64 	%rd232, %rd231, 16;
	sub.s64 	%rd233, %rd218, %rd232;
	shl.b64 	%rd234, %rd233, 29;
	and.b64  	%rd235, %rd234, 3758096384;
	xor.b64  	%rd236, %rd235, 3221225472;
	add.s64 	%rd26, %rd222, %rd236;
	xor.b64  	%rd237, %rd26, %rd8;
	shr.u64 	%rd238, %rd237, 16;
	and.b64  	%rd239, %rd26, 4294967295;
	xor.b64  	%rd240, %rd239, 3740067437;
	mad.lo.s64 	%rd241, %rd240, 205749139540585, 277363943098;
	shr.u64 	%rd242, %rd241, 16;
	cvt.u32.u64 	%r57, %rd242;
	shr.u32 	%r58, %r57, 31;
	add.s32 	%r59, %r57, %r58;
	or.b32  	%r60, %r59, 1;
	mul.wide.u32 	%rd243, %r60, 3;
	mad.lo.s64 	%rd244, %rd240, 55986898099985, 49720483695876;
	shr.u64 	%rd245, %rd244, 16;
	cvt.u32.u64 	%r61, %rd245;
	shr.u32 	%r62, %r61, 31;
	add.s32 	%r63, %r61, %r62;
	or.b32  	%r64, %r63, 1;
	mul.wide.u32 	%rd246, %r64, -3;
	add.s64 	%rd247, %rd243, %rd246;
	shr.u64 	%rd248, %rd247, 16;
	sub.s64 	%rd249, %rd238, %rd248;
	mul.lo.s64 	%rd250, %rd249, 4033;
	shr.u64 	%rd251, %rd250, 3;
	and.b64  	%rd252, %rd251, 8191;
	xor.b64  	%rd437, %rd252, 5;
	add.s64 	%rd253, %rd214, -1;
	xor.b64  	%rd254, %rd253, %rd214;
	popc.b64 	%r65, %rd254;
	cvt.u64.u32 	%rd28, %r65;
$L__BB0_8:
	setp.gt.u64 	%p12, %rd28, 3;
	shl.b64 	%rd256, %rd437, 32;
	add.s64 	%rd257, %rd256, %rd26;
	and.b64  	%rd258, %rd257, 281474976710655;
	xor.b64  	%rd259, %rd258, 25214903917;
	mad.lo.s64 	%rd260, %rd259, 1652483943104512, 720896;
	and.b64  	%rd261, %rd260, -4294967296;
	mad.lo.s64 	%rd262, %rd259, -4962768464777773056, 18177323374870528;
	shr.s64 	%rd263, %rd262, 32;
	add.s64 	%rd264, %rd263, %rd261;
	shr.u64 	%rd265, %rd264, 63;
	add.s64 	%rd266, %rd264, %rd265;
	shr.u64 	%rd267, %rd266, 1;
	mad.lo.s64 	%rd268, %rd259, -3127542087261290496, 767956431948021760;
	and.b64  	%rd269, %rd268, -4294967296;
	mad.lo.s64 	%rd270, %rd259, 3669157353880616960, 3258481619492929536;
	shr.s64 	%rd271, %rd270, 32;
	add.s64 	%rd272, %rd271, %rd269;
	shr.u64 	%rd273, %rd272, 63;
	add.s64 	%rd274, %rd272, %rd273;
	shr.u64 	%rd275, %rd274, 1;
	mul.lo.s64 	%rd276, %rd267, 6;
	mad.lo.s64 	%rd277, %rd275, 281474976710650, %rd276;
	xor.b64  	%rd278, %rd277, %rd257;
	and.b64  	%rd280, %rd278, 281474976710655;
	setp.eq.s64 	%p13, %rd280, %rd430;
	setp.eq.s64 	%p14, %rd434, 0;
	selp.b64 	%rd281, %rd257, %rd434, %p12;
	selp.b64 	%rd282, %rd281, %rd434, %p13;
	selp.b64 	%rd434, %rd282, %rd434, %p14;
	add.s64 	%rd32, %rd437, 8192;
	setp.lt.u64 	%p15, %rd437, 57344;
	mov.u64 	%rd437, %rd32;
	@%p15 bra 	$L__BB0_8;
	add.s64 	%rd283, %rd7, 6;
	and.b64  	%rd284, %rd283, 65535;
	sub.s64 	%rd285, %rd6, %rd284;
	mul.lo.s64 	%rd286, %rd285, 4033;
	shr.u64 	%rd287, %rd286, 3;
	xor.b64  	%rd288, %rd287, %rd9;
	xor.b64  	%rd289, %rd288, 4;
	shl.b64 	%rd290, %rd286, 13;
	and.b64  	%rd291, %rd290, 536805376;
	xor.b64  	%rd292, %rd291, 518782976;
	add.s64 	%rd293, %rd292, %rd5;
	and.b64  	%rd294, %rd293, 536870911;
	xor.b64  	%rd295, %rd294, 518841965;
	mad.lo.s64 	%rd296, %rd295, 205749139540585, 277363943098;
	shr.u64 	%rd297, %rd296, 16;
	cvt.u32.u64 	%r66, %rd297;
	shr.u32 	%r67, %r66, 31;
	add.s32 	%r68, %r66, %r67;
	or.b32  	%r69, %r68, 1;
	mul.wide.u32 	%rd298, %r69, 3;
	mad.lo.s64 	%rd299, %rd295, 55986898099985, 49720483695876;
	shr.u64 	%rd300, %rd299, 16;
	cvt.u32.u64 	%r70, %rd300;
	shr.u32 	%r71, %r70, 31;
	add.s32 	%r72, %r70, %r71;
	or.b32  	%r73, %r72, 1;
	mul.wide.u32 	%rd301, %r73, 524285;
	add.s64 	%rd302, %rd298, %rd301;
	shr.u64 	%rd303, %rd302, 16;
	sub.s64 	%rd304, %rd289, %rd303;
	shl.b64 	%rd305, %rd304, 29;
	and.b64  	%rd306, %rd305, 3758096384;
	xor.b64  	%rd307, %rd306, 3221225472;
	add.s64 	%rd33, %rd293, %rd307;
	xor.b64  	%rd308, %rd33, %rd8;
	shr.u64 	%rd309, %rd308, 16;
	and.b64  	%rd310, %rd33, 4294967295;
	xor.b64  	%rd311, %rd310, 3740067437;
	mad.lo.s64 	%rd312, %rd311, 205749139540585, 277363943098;
	shr.u64 	%rd313, %rd312, 16;
	cvt.u32.u64 	%r74, %rd313;
	shr.u32 	%r75, %r74, 31;
	add.s32 	%r76, %r74, %r75;
	or.b32  	%r77, %r76, 1;
	mul.wide.u32 	%rd314, %r77, 3;
	mad.lo.s64 	%rd315, %rd311, 55986898099985, 49720483695876;
	shr.u64 	%rd316, %rd315, 16;
	cvt.u32.u64 	%r78, %rd316;
	shr.u32 	%r79, %r78, 31;
	add.s32 	%r80, %r78, %r79;
	or.b32  	%r81, %r80, 1;
	mul.wide.u32 	%rd317, %r81, -3;
	add.s64 	%rd318, %rd314, %rd317;
	shr.u64 	%rd319, %rd318, 16;
	sub.s64 	%rd320, %rd309, %rd319;
	mul.lo.s64 	%rd321, %rd320, 4033;
	shr.u64 	%rd322, %rd321, 3;
	and.b64  	%rd323, %rd322, 8191;
	xor.b64  	%rd439, %rd323, 5;
	add.s64 	%rd324, %rd285, -1;
	xor.b64  	%rd325, %rd324, %rd285;
	popc.b64 	%r82, %rd325;
	cvt.u64.u32 	%rd35, %r82;
$L__BB0_10:
	setp.gt.u64 	%p16, %rd35, 3;
	shl.b64 	%rd327, %rd439, 32;
	add.s64 	%rd328, %rd327, %rd33;
	and.b64  	%rd329, %rd328, 281474976710655;
	xor.b64  	%rd330, %rd329, 25214903917;
	mad.lo.s64 	%rd331, %rd330, 1652483943104512, 720896;
	and.b64  	%rd332, %rd331, -4294967296;
	mad.lo.s64 	%rd333, %rd330, -4962768464777773056, 18177323374870528;
	shr.s64 	%rd334, %rd333, 32;
	add.s64 	%rd335, %rd334, %rd332;
	shr.u64 	%rd336, %rd335, 63;
	add.s64 	%rd337, %rd335, %rd336;
	shr.u64 	%rd338, %rd337, 1;
	mad.lo.s64 	%rd339, %rd330, -3127542087261290496, 767956431948021760;
	and.b64  	%rd340, %rd339, -4294967296;
	mad.lo.s64 	%rd341, %rd330, 3669157353880616960, 3258481619492929536;
	shr.s64 	%rd342, %rd341, 32;
	add.s64 	%rd343, %rd342, %rd340;
	shr.u64 	%rd344, %rd343, 63;
	add.s64 	%rd345, %rd343, %rd344;
	shr.u64 	%rd346, %rd345, 1;
	mul.lo.s64 	%rd347, %rd338, 6;
	mad.lo.s64 	%rd348, %rd346, 281474976710650, %rd347;
	xor.b64  	%rd349, %rd348, %rd328;
	and.b64  	%rd351, %rd349, 281474976710655;
	setp.eq.s64 	%p17, %rd351, %rd430;
	setp.eq.s64 	%p18, %rd434, 0;
	selp.b64 	%rd352, %rd328, %rd434, %p16;
	selp.b64 	%rd353, %rd352, %rd434, %p17;
	selp.b64 	%rd434, %rd353, %rd434, %p18;
	add.s64 	%rd39, %rd439, 8192;
	setp.lt.u64 	%p19, %rd439, 57344;
	mov.u64 	%rd439, %rd39;
	@%p19 bra 	$L__BB0_10;
	add.s64 	%rd354, %rd7, 65530;
	and.b64  	%rd355, %rd354, 65535;
	sub.s64 	%rd356, %rd6, %rd355;
	mul.lo.s64 	%rd357, %rd356, 4033;
	shr.u64 	%rd358, %rd357, 3;
	xor.b64  	%rd359, %rd358, %rd9;
	xor.b64  	%rd360, %rd359, 4;
	shl.b64 	%rd361, %rd357, 13;
	and.b64  	%rd362, %rd361, 536805376;
	xor.b64  	%rd363, %rd362, 518782976;
	add.s64 	%rd364, %rd363, %rd5;
	and.b64  	%rd365, %rd364, 536870911;
	xor.b64  	%rd366, %rd365, 518841965;
	mad.lo.s64 	%rd367, %rd366, 205749139540585, 277363943098;
	shr.u64 	%rd368, %rd367, 16;
	cvt.u32.u64 	%r83, %rd368;
	shr.u32 	%r84, %r83, 31;
	add.s32 	%r85, %r83, %r84;
	or.b32  	%r86, %r85, 1;
	mul.wide.u32 	%rd369, %r86, 3;
	mad.lo.s64 	%rd370, %rd366, 55986898099985, 49720483695876;
	shr.u64 	%rd371, %rd370, 16;
	cvt.u32.u64 	%r87, %rd371;
	shr.u32 	%r88, %r87, 31;
	add.s32 	%r89, %r87, %r88;
	or.b32  	%r90, %r89, 1;
	mul.wide.u32 	%rd372, %r90, 524285;
	add.s64 	%rd373, %rd369, %rd372;
	shr.u64 	%rd374, %rd373, 16;
	sub.s64 	%rd375, %rd360, %rd374;
	shl.b64 	%rd376, %rd375, 29;
	and.b64  	%rd377, %rd376, 3758096384;
	xor.b64  	%rd378, %rd377, 3221225472;
	add.s64 	%rd40, %rd364, %rd378;
	xor.b64  	%rd379, %rd40, %rd8;
	shr.u64 	%rd380, %rd379, 16;
	and.b64  	%rd381, %rd40, 4294967295;
	xor.b64  	%rd382, %rd381, 3740067437;
	mad.lo.s64 	%rd383, %rd382, 205749139540585, 277363943098;
	shr.u64 	%rd384, %rd383, 16;
	cvt.u32.u64 	%r91, %rd384;
	shr.u32 	%r92, %r91, 31;
	add.s32 	%r93, %r91, %r92;
	or.b32  	%r94, %r93, 1;
	mul.wide.u32 	%rd385, %r94, 3;
	mad.lo.s64 	%rd386, %rd382, 55986898099985, 49720483695876;
	shr.u64 	%rd387, %rd386, 16;
	cvt.u32.u64 	%r95, %rd387;
	shr.u32 	%r96, %r95, 31;
	add.s32 	%r97, %r95, %r96;
	or.b32  	%r98, %r97, 1;
	mul.wide.u32 	%rd388, %r98, -3;
	add.s64 	%rd389, %rd385, %rd388;
	shr.u64 	%rd390, %rd389, 16;
	sub.s64 	%rd391, %rd380, %rd390;
	mul.lo.s64 	%rd392, %rd391, 4033;
	shr.u64 	%rd393, %rd392, 3;
	and.b64  	%rd394, %rd393, 8191;
	xor.b64  	%rd441, %rd394, 5;
	add.s64 	%rd395, %rd356, -1;
	xor.b64  	%rd396, %rd395, %rd356;
	popc.b64 	%r99, %rd396;
	cvt.u64.u32 	%rd42, %r99;
$L__BB0_12:
	setp.gt.u64 	%p20, %rd42, 3;
	shl.b64 	%rd398, %rd441, 32;
	add.s64 	%rd399, %rd398, %rd40;
	and.b64  	%rd400, %rd399, 281474976710655;
	xor.b64  	%rd401, %rd400, 25214903917;
	mad.lo.s64 	%rd402, %rd401, 1652483943104512, 720896;
	and.b64  	%rd403, %rd402, -4294967296;
	mad.lo.s64 	%rd404, %rd401, -4962768464777773056, 18177323374870528;
	shr.s64 	%rd405, %rd404, 32;
	add.s64 	%rd406, %rd405, %rd403;
	shr.u64 	%rd407, %rd406, 63;
	add.s64 	%rd408, %rd406, %rd407;
	shr.u64 	%rd409, %rd408, 1;
	mad.lo.s64 	%rd410, %rd401, -3127542087261290496, 767956431948021760;
	and.b64  	%rd411, %rd410, -4294967296;
	mad.lo.s64 	%rd412, %rd401, 3669157353880616960, 3258481619492929536;
	shr.s64 	%rd413, %rd412, 32;
	add.s64 	%rd414, %rd413, %rd411;
	shr.u64 	%rd415, %rd414, 63;
	add.s64 	%rd416, %rd414, %rd415;
	shr.u64 	%rd417, %rd416, 1;
	mul.lo.s64 	%rd418, %rd409, 6;
	mad.lo.s64 	%rd419, %rd417, 281474976710650, %rd418;
	xor.b64  	%rd420, %rd419, %rd399;
	and.b64  	%rd422, %rd420, 281474976710655;
	setp.eq.s64 	%p21, %rd422, %rd430;
	setp.eq.s64 	%p22, %rd434, 0;
	selp.b64 	%rd423, %rd399, %rd434, %p20;
	selp.b64 	%rd424, %rd423, %rd434, %p21;
	selp.b64 	%rd434, %rd424, %rd434, %p22;
	add.s64 	%rd46, %rd441, 8192;
	setp.lt.u64 	%p23, %rd441, 57344;
	mov.u64 	%rd441, %rd46;
	@%p23 bra 	$L__BB0_12;
	st.shared.u64 	[%r5], %rd434;
	mov.b32 	%r107, 1;
	mov.pred 	%p25, 0;
	@%p1 bra 	$L__BB0_1;
	shl.b32 	%r101, %r1, 16;
	shl.b32 	%r102, %r2, 1;
	add.s32 	%r103, %r101, %r102;
	cvta.to.global.u64 	%rd425, %rd48;
	shl.b32 	%r104, %r3, 3;
	mov.u32 	%r105, _ZZ5crackmPmS_E7buckets;
	add.s32 	%r106, %r105, %r104;
	ld.shared.u64 	%rd426, [%r106];
	mul.wide.s32 	%rd427, %r103, 8;
	add.s64 	%rd428, %rd425, %rd427;
	st.global.u64 	[%rd428], %rd426;
	ld.shared.u64 	%rd429, [%r106+8];
	st.global.u64 	[%rd428+8], %rd429;
	ret;

}
	// .globl	_ZN3cub18CUB_300001_SM_10006detail11EmptyKernelIvEEvv
.visible .entry _ZN3cub18CUB_300001_SM_10006detail11EmptyKernelIvEEvv()
{


	ret;

}


// ===== COMPILED SASS (sm_100) =====

	.target	sm_100

	.elftype	@"ET_EXEC"


//--------------------- .note.nv.tkinfo           --------------------------
	.section	.note.nv.tkinfo,"",@"SHT_NOTE"
	.sectionflags	@"SHF_NOTE_NV_TKINFO"
	.tkinfo
        /*0018*/ 	.word	0x00000002
        /*0030*/ 	.string	""
        /*0030*/ 	.string	"ptxas"
        /*0030*/ 	.string	"Cuda compilation tools, release 13.0, V13.0.88"
        /*0030*/ 	.string	"Build cuda_13.0.r13.0/compiler.36424714_0"
        /*0030*/ 	.string	"-arch sm_100 -m 64 "



//--------------------- .note.nv.cuinfo           --------------------------
	.section	.note.nv.cuinfo,"",@"SHT_NOTE"
	.sectionflags	@"SHF_NOTE_NV_CUINFO"
        /*0018*/ 	.short	0x0002
        /*001a*/ 	.short	0x0064
        /*001c*/ 	.short	0x0082
	.zero		2


//--------------------- .nv.info                  --------------------------
	.section	.nv.info,"",@"SHT_CUDA_INFO"
	.align	4


	//----- nvinfo : EIATTR_REGCOUNT
	.align		4
        /*0000*/ 	.byte	0x04, 0x2f
        /*0002*/ 	.short	(.L_44 - .L_43)
	.align		4
.L_43:
        /*0004*/ 	.word	index@(_Z5crackmPmS_)
        /*0008*/ 	.word	0x0000002b


	//----- nvinfo : EIATTR_FRAME_SIZE
	.align		4
.L_44:
        /*000c*/ 	.byte	0x04, 0x11
        /*000e*/ 	.short	(.L_46 - .L_45)
	.align		4
.L_45:
        /*0010*/ 	.word	index@(_Z5crackmPmS_)
        /*0014*/ 	.word	0x00000000


	//----- nvinfo : EIATTR_REGCOUNT
	.align		4
.L_46:
        /*0018*/ 	.byte	0x04, 0x2f
        /*001a*/ 	.short	(.L_48 - .L_47)
	.align		4
.L_47:
        /*001c*/ 	.word	index@(_ZN3cub18CUB_300001_SM_10006detail11EmptyKernelIvEEvv)
        /*0020*/ 	.word	0x00000004


	//----- nvinfo : EIATTR_FRAME_SIZE
	.align		4
.L_48:
        /*0024*/ 	.byte	0x04, 0x11
        /*0026*/ 	.short	(.L_50 - .L_49)
	.align		4
.L_49:
        /*0028*/ 	.word	index@(_ZN3cub18CUB_300001_SM_10006detail11EmptyKernelIvEEvv)
        /*002c*/ 	.word	0x00000000


	//----- nvinfo : EIATTR_MIN_STACK_SIZE
	.align		4
.L_50:
        /*0030*/ 	.byte	0x04, 0x12
        /*0032*/ 	.short	(.L_52 - .L_51)
	.align		4
.L_51:
        /*0034*/ 	.word	index@(_ZN3cub18CUB_300001_SM_10006detail11EmptyKernelIvEEvv)
        /*0038*/ 	.word	0x00000000


	//----- nvinfo : EIATTR_MIN_STACK_SIZE
	.align		4
.L_52:
        /*003c*/ 	.byte	0x04, 0x12
        /*003e*/ 	.short	(.L_54 - .L_53)
	.align		4
.L_53:
        /*0040*/ 	.word	index@(_Z5crackmPmS_)
        /*0044*/ 	.word	0x00000000
.L_54:


//--------------------- .nv.compat                --------------------------
	.section	.nv.compat,"",@"SHT_CUDA_COMPAT_INFO"
	.align	4
        /*0000*/ 	.byte	0x02, 0x09, 0x00, 0x00, 0x02, 0x02, 0x01, 0x00, 0x02, 0x05, 0x05, 0x00, 0x03, 0x07, 0x01, 0x01
        /*0010*/ 	.byte	0x02, 0x03, 0x00, 0x00, 0x02, 0x06, 0x01, 0x00, 0x04, 0x0b, 0x08, 0x00, 0x09, 0x00, 0x00, 0x00
        /*0020*/ 	.byte	0x00, 0x00, 0x00, 0x00


//--------------------- .nv.info._ZN3cub18CUB_300001_SM_10006detail11EmptyKernelIvEEvv --------------------------
	.section	.nv.info._ZN3cub18CUB_300001_SM_10006detail11EmptyKernelIvEEvv,"",@"SHT_CUDA_INFO"
	.sectionflags	@""
	.align	4


	//----- nvinfo : EIATTR_CUDA_API_VERSION
	.align		4
        /*0000*/ 	.byte	0x04, 0x37
        /*0002*/ 	.short	(.L_56 - .L_55)
.L_55:
        /*0004*/ 	.word	0x00000082


	//----- nvinfo : EIATTR_SPARSE_MMA_MASK
	.align		4
.L_56:
        /*0008*/ 	.byte	0x03, 0x50
        /*000a*/ 	.short	0x0000


	//----- nvinfo : EIATTR_MAXREG_COUNT
	.align		4
        /*000c*/ 	.byte	0x03, 0x1b
        /*000e*/ 	.short	0x00ff


	//----- nvinfo : EIATTR_MERCURY_ISA_VERSION
	.align		4
        /*0010*/ 	.byte	0x03, 0x5f
        /*0012*/ 	.short	0x0101


	//----- nvinfo : EIATTR_VRC_CTA_INIT_COUNT
	.align		4
        /*0014*/ 	.byte	0x02, 0x4a
	.zero		1
	.zero		1


	//----- nvinfo : EIATTR_EXIT_INSTR_OFFSETS
	.align		4
        /*0018*/ 	.byte	0x04, 0x1c
        /*001a*/ 	.short	(.L_58 - .L_57)


	//   ....[0]....
.L_57:
        /*001c*/ 	.word	0x00000010


	//----- nvinfo : EIATTR_SW_WAR
	.align		4
.L_58:
        /*0020*/ 	.byte	0x04, 0x36
        /*0022*/ 	.short	(.L_60 - .L_59)
.L_59:
        /*0024*/ 	.word	0x00000008
.L_60:


//--------------------- .nv.info._Z5crackmPmS_    --------------------------
	.section	.nv.info._Z5crackmPmS_,"",@"SHT_CUDA_INFO"
	.sectionflags	@""
	.align	4


	//----- nvinfo : EIATTR_CUDA_API_VERSION
	.align		4
        /*0000*/ 	.byte	0x04, 0x37
        /*0002*/ 	.short	(.L_62 - .L_61)
.L_61:
        /*0004*/ 	.word	0x00000082


	//----- nvinfo : EIATTR_KPARAM_INFO
	.align		4
.L_62:
        /*0008*/ 	.byte	0x04, 0x17
        /*000a*/ 	.short	(.L_64 - .L_63)
.L_63:
        /*000c*/ 	.word	0x00000000
        /*0010*/ 	.short	0x0002
        /*0012*/ 	.short	0x0010
        /*0014*/ 	.byte	0x00, 0xf5, 0x21, 0x00


	//----- nvinfo : EIATTR_KPARAM_INFO
	.align		4
.L_64:
        /*0018*/ 	.byte	0x04, 0x17
        /*001a*/ 	.short	(.L_66 - .L_65)
.L_65:
        /*001c*/ 	.word	0x00000000
        /*0020*/ 	.short	0x0001
        /*0022*/ 	.short	0x0008
        /*0024*/ 	.byte	0x00, 0xf5, 0x21, 0x00


	//----- nvinfo : EIATTR_KPARAM_INFO
	.align		4
.L_66:
        /*0028*/ 	.byte	0x04, 0x17
        /*002a*/ 	.short	(.L_68 - .L_67)
.L_67:
        /*002c*/ 	.word	0x00000000
        /*0030*/ 	.short	0x0000
        /*0032*/ 	.short	0x0000
        /*0034*/ 	.byte	0x00, 0xf0, 0x21, 0x00


	//----- nvinfo : EIATTR_SPARSE_MMA_MASK
	.align		4
.L_68:
        /*0038*/ 	.byte	0x03, 0x50
        /*003a*/ 	.short	0x0000


	//----- nvinfo : EIATTR_MAXREG_COUNT
	.align		4
        /*003c*/ 	.byte	0x03, 0x1b
        /*003e*/ 	.short	0x00ff


	//----- nvinfo : EIATTR_MERCURY_ISA_VERSION
	.align		4
        /*0040*/ 	.byte	0x03, 0x5f
        /*0042*/ 	.short	0x0101


	//----- nvinfo : EIATTR_VRC_CTA_INIT_COUNT
	.align		4
        /*0044*/ 	.byte	0x02, 0x4a
	.zero		1
	.zero		1


	//----- nvinfo : EIATTR_EXIT_INSTR_OFFSETS
	.align		4
        /*0048*/ 	.byte	0x04, 0x1c
        /*004a*/ 	.short	(.L_70 - .L_69)


	//   ....[0]....
.L_69:
        /*004c*/ 	.word	0x00002be0


	//----- nvinfo : EIATTR_CRS_STACK_SIZE
	.align		4
.L_70:
        /*0050*/ 	.byte	0x04, 0x1e
        /*0052*/ 	.short	(.L_72 - .L_71)
.L_71:
        /*0054*/ 	.word	0x00000000


	//----- nvinfo : EIATTR_CBANK_PARAM_SIZE
	.align		4
.L_72:
        /*0058*/ 	.byte	0x03, 0x19
        /*005a*/ 	.short	0x0018


	//----- nvinfo : EIATTR_PARAM_CBANK
	.align		4
        /*005c*/ 	.byte	0x04, 0x0a
        /*005e*/ 	.short	(.L_74 - .L_73)
	.align		4
.L_73:
        /*0060*/ 	.word	index@(.nv.constant0._Z5crackmPmS_)
        /*0064*/ 	.short	0x0380
        /*0066*/ 	.short	0x0018


	//----- nvinfo : EIATTR_SW_WAR
	.align		4
.L_74:
        /*0068*/ 	.byte	0x04, 0x36
        /*006a*/ 	.short	(.L_76 - .L_75)
.L_75:
        /*006c*/ 	.word	0x00000008
.L_76:


//--------------------- .nv.callgraph             --------------------------
	.section	.nv.callgraph,"",@"SHT_CUDA_CALLGRAPH"
	.align	4
	.sectionentsize	8
	.align		4
        /*0000*/ 	.word	0x00000000
	.align		4
        /*0004*/ 	.word	0xffffffff
	.align		4
        /*0008*/ 	.word	0x00000000
	.align		4
        /*000c*/ 	.word	0xfffffffe
	.align		4
        /*0010*/ 	.word	0x00000000
	.align		4
        /*0014*/ 	.word	0xfffffffd
	.align		4
        /*0018*/ 	.word	0x00000000
	.align		4
        /*001c*/ 	.word	0xfffffffc


//--------------------- .nv.constant4             --------------------------
	.section	.nv.constant4,"a",@progbits
	.align	8
	.align		8
.nv.constant4:
        /*0000*/ 	.dword	_ZN34_INTERNAL_b3834210_4_k_cu_e26c7c044cuda3std3__45__cpo5beginE
	.align		8
        /*0008*/ 	.dword	_ZN34_INTERNAL_b3834210_4_k_cu_e26c7c044cuda3std3__45__cpo3endE
	.align		8
        /*0010*/ 	.dword	_ZN34_INTERNAL_b3834210_4_k_cu_e26c7c044cuda3std3__45__cpo6cbeginE
	.align		8
        /*0018*/ 	.dword	_ZN34_INTERNAL_b3834210_4_k_cu_e26c7c044cuda3std3__45__cpo4cendE
	.align		8
        /*0020*/ 	.dword	_ZN34_INTERNAL_b3834210_4_k_cu_e26c7c044cuda3std3__45__cpo6rbeginE
	.align		8
        /*0028*/ 	.dword	_ZN34_INTERNAL_b3834210_4_k_cu_e26c7c044cuda3std3__45__cpo4rendE
	.align		8
        /*0030*/ 	.dword	_ZN34_INTERNAL_b3834210_4_k_cu_e26c7c044cuda3std3__45__cpo7crbeginE
	.align		8
        /*0038*/ 	.dword	_ZN34_INTERNAL_b3834210_4_k_cu_e26c7c044cuda3std3__45__cpo5crendE
	.align		8
        /*0040*/ 	.dword	_ZN34_INTERNAL_b3834210_4_k_cu_e26c7c044cuda3std3__436_GLOBAL__N__b3834210_4_k_cu_e26c7c046ignoreE
	.align		8
        /*0048*/ 	.dword	_ZN34_INTERNAL_b3834210_4_k_cu_e26c7c044cuda3std3__419piecewise_constructE
	.align		8
        /*0050*/ 	.dword	_ZN34_INTERNAL_b3834210_4_k_cu_e26c7c044cuda3std3__48in_placeE
	.align		8
        /*0058*/ 	.dword	_ZN34_INTERNAL_b3834210_4_k_cu_e26c7c044cuda3std3__420unreachable_sentinelE
	.align		8
        /*0060*/ 	.dword	_ZN34_INTERNAL_b3834210_4_k_cu_e26c7c044cuda3std3__47nulloptE
	.align		8
        /*0068*/ 	.dword	_ZN34_INTERNAL_b3834210_4_k_cu_e26c7c044cuda3std3__48unexpectE
	.align		8
        /*0070*/ 	.dword	_ZN34_INTERNAL_b3834210_4_k_cu_e26c7c044cuda3std6ranges3__45__cpo4swapE
	.align		8
        /*0078*/ 	.dword	_ZN34_INTERNAL_b3834210_4_k_cu_e26c7c044cuda3std6ranges3__45__cpo9iter_moveE
	.align		8
        /*0080*/ 	.dword	_ZN34_INTERNAL_b3834210_4_k_cu_e26c7c044cuda3std6ranges3__45__cpo5beginE
	.align		8
        /*0088*/ 	.dword	_ZN34_INTERNAL_b3834210_4_k_cu_e26c7c044cuda3std6ranges3__45__cpo3endE
	.align		8
        /*0090*/ 	.dword	_ZN34_INTERNAL_b3834210_4_k_cu_e26c7c044cuda3std6ranges3__45__cpo6cbeginE
	.align		8
        /*0098*/ 	.dword	_ZN34_INTERNAL_b3834210_4_k_cu_e26c7c044cuda3std6ranges3__45__cpo4cendE
	.align		8
        /*00a0*/ 	.dword	_ZN34_INTERNAL_b3834210_4_k_cu_e26c7c044cuda3std6ranges3__45__cpo7advanceE
	.align		8
        /*00a8*/ 	.dword	_ZN34_INTERNAL_b3834210_4_k_cu_e26c7c044cuda3std6ranges3__45__cpo9iter_swapE
	.align		8
        /*00b0*/ 	.dword	_ZN34_INTERNAL_b3834210_4_k_cu_e26c7c044cuda3std6ranges3__45__cpo4nextE
	.align		8
        /*00b8*/ 	.dword	_ZN34_INTERNAL_b3834210_4_k_cu_e26c7c044cuda3std6ranges3__45__cpo4prevE
	.align		8
        /*00c0*/ 	.dword	_ZN34_INTERNAL_b3834210_4_k_cu_e26c7c044cuda3std6ranges3__45__cpo4dataE
	.align		8
        /*00c8*/ 	.dword	_ZN34_INTERNAL_b3834210_4_k_cu_e26c7c044cuda3std6ranges3__45__cpo5cdataE
	.align		8
        /*00d0*/ 	.dword	_ZN34_INTERNAL_b3834210_4_k_cu_e26c7c044cuda3std6ranges3__45__cpo4sizeE
	.align		8
        /*00d8*/ 	.dword	_ZN34_INTERNAL_b3834210_4_k_cu_e26c7c044cuda3std6ranges3__45__cpo5ssizeE
	.align		8
        /*00e0*/ 	.dword	_ZN34_INTERNAL_b3834210_4_k_cu_e26c7c044cuda3std6ranges3__45__cpo8distanceE
	.align		8
        /*00e8*/ 	.dword	_ZN34_INTERNAL_b3834210_4_k_cu_e26c7c046thrust24THRUST_300001_SM_1000_NS8cuda_cub3parE
	.align		8
        /*00f0*/ 	.dword	_ZN34_INTERNAL_b3834210_4_k_cu_e26c7c046thrust24THRUST_300001_SM_1000_NS8cuda_cub10par_nosyncE
	.align		8
        /*00f8*/ 	.dword	_ZN34_INTERNAL_b3834210_4_k_cu_e26c7c046thrust24THRUST_300001_SM_1000_NS6system6detail10sequential3seqE
	.align		8
        /*0100*/ 	.dword	_ZN34_INTERNAL_b3834210_4_k_cu_e26c7c046thrust24THRUST_300001_SM_1000_NS12placeholders2_1E
	.align		8
        /*0108*/ 	.dword	_ZN34_INTERNAL_b3834210_4_k_cu_e26c7c046thrust24THRUST_300001_SM_1000_NS12placeholders2_2E
	.align		8
        /*0110*/ 	.dword	_ZN34_INTERNAL_b3834210_4_k_cu_e26c7c046thrust24THRUST_300001_SM_1000_NS12placeholders2_3E
	.align		8
        /*0118*/ 	.dword	_ZN34_INTERNAL_b3834210_4_k_cu_e26c7c046thrust24THRUST_300001_SM_1000_NS12placeholders2_4E
	.align		8
        /*0120*/ 	.dword	_ZN34_INTERNAL_b3834210_4_k_cu_e26c7c046thrust24THRUST_300001_SM_1000_NS12placeholders2_5E
	.align		8
        /*0128*/ 	.dword	_ZN34_INTERNAL_b3834210_4_k_cu_e26c7c046thrust24THRUST_300001_SM_1000_NS12placeholders2_6E
	.align		8
        /*0130*/ 	.dword	_ZN34_INTERNAL_b3834210_4_k_cu_e26c7c046thrust24THRUST_300001_SM_1000_NS12placeholders2_7E
	.align		8
        /*0138*/ 	.dword	_ZN34_INTERNAL_b3834210_4_k_cu_e26c7c046thrust24THRUST_300001_SM_1000_NS12placeholders2_8E
	.align		8
        /*0140*/ 	.dword	_ZN34_INTERNAL_b3834210_4_k_cu_e26c7c046thrust24THRUST_300001_SM_1000_NS12placeholders2_9E
	.align		8
        /*0148*/ 	.dword	_ZN34_INTERNAL_b3834210_4_k_cu_e26c7c046thrust24THRUST_300001_SM_1000_NS12placeholders3_10E
	.align		8
        /*0150*/ 	.dword	_ZN34_INTERNAL_b3834210_4_k_cu_e26c7c046thrust24THRUST_300001_SM_1000_NS3seqE


//--------------------- .text._ZN3cub18CUB_300001_SM_10006detail11EmptyKernelIvEEvv --------------------------
	.section	.text._ZN3cub18CUB_300001_SM_10006detail11EmptyKernelIvEEvv,"ax",@progbits
	.align	128
        .global         _ZN3cub18CUB_300001_SM_10006detail11EmptyKernelIvEEvv
        .type           _ZN3cub18CUB_300001_SM_10006detail11EmptyKernelIvEEvv,@function
        .size           _ZN3cub18CUB_300001_SM_10006detail11EmptyKernelIvEEvv,(.L_x_13 - _ZN3cub18CUB_300001_SM_10006detail11EmptyKernelIvEEvv)
        .other          _ZN3cub18CUB_300001_SM_10006detail11EmptyKernelIvEEvv,@"STO_CUDA_ENTRY STV_DEFAULT"
_ZN3cub18CUB_300001_SM_10006detail11EmptyKernelIvEEvv:
.text._ZN3cub18CUB_300001_SM_10006detail11EmptyKernelIvEEvv:
[----:B------:R-:W-:Y:S01]  /*0000*/  LDC R1, c[0x0][0x37c] ;  /* 0x0000df00ff017b82 */ /* 0x000fe20000000800 */
[----:B------:R-:W-:Y:S05]  /*0010*/  EXIT ;  /* 0x000000000000794d */ /* 0x000fea0003800000 */
.L_x_0:
[----:B------:R-:W-:-:S00]  /*0020*/  BRA `(.L_x_0) ;  /* 0xfffffffc00fc7947 */ /* 0x000fc0000383ffff */
[----:B------:R-:W-:-:S00]  /*0030*/  NOP ;  /* 0x0000000000007918 */ /* 0x000fc00000000000 */
        /* <DEDUP_REMOVED lines=12> */
.L_x_13:


//--------------------- .text._Z5crackmPmS_       --------------------------
	.section	.text._Z5crackmPmS_,"ax",@progbits
	.align	128
        .global         _Z5crackmPmS_
        .type           _Z5crackmPmS_,@function
        .size           _Z5crackmPmS_,(.L_x_14 - _Z5crackmPmS_)
        .other          _Z5crackmPmS_,@"STO_CUDA_ENTRY STV_DEFAULT"
_Z5crackmPmS_:
.text._Z5crackmPmS_:
[----:B------:R-:W-:Y:S01]  /*0000*/  LDC R1, c[0x0][0x37c] ;  /* 0x0000df00ff017b82 */ /* 0x000fe20000000800 */
[----:B------:R-:W0:Y:S07]  /*0010*/  S2R R0, SR_TID.X ;  /* 0x0000000000007919 */ /* 0x000e2e0000002100 */
[----:B------:R-:W1:Y:S01]  /*0020*/  S2UR UR4, SR_CTAID.X ;  /* 0x00000000000479c3 */ /* 0x000e620000002500 */
[----:B------:R-:W-:Y:S01]  /*0030*/  IMAD.MOV.U32 R9, RZ, RZ, RZ ;  /* 0x000000ffff097224 */ /* 0x000fe200078e00ff */
[----:B------:R-:W2:Y:S01]  /*0040*/  LDCU.64 UR6, c[0x0][0x358] ;  /* 0x00006b00ff0677ac */ /* 0x000ea20008000a00 */
[----:B------:R-:W3:Y:S01]  /*0050*/  S2R R16, SR_CTAID.Y ;  /* 0x0000000000107919 */ /* 0x000ee20000002600 */
[----:B------:R-:W-:-:S02]  /*0060*/  UPLOP3.LUT UP0, UPT, UPT, UPT, UPT, 0x80, 0x8 ;  /* 0x000000000008789c */ /* 0x000fc40003f0f070 */
[----:B-1----:R-:W-:-:S06]  /*0070*/  USHF.L.U32 UR4, UR4, 0xa, URZ ;  /* 0x0000000a04047899 */ /* 0x002fcc00080006ff */
[----:B0-----:R-:W-:-:S05]  /*0080*/  LOP3.LUT R17, R0, UR4, RZ, 0xfc, !PT ;  /* 0x0000000400117c12 */ /* 0x001fca000f8efcff */
[----:B--23--:R-:W-:-:S07]  /*0090*/  IMAD.SHL.U32 R19, R17, 0x2, RZ ;  /* 0x0000000211137824 */ /* 0x00cfce00078e00ff */
.L_x_11:
[----:B0-----:R-:W0:Y:S01]  /*00a0*/  LDC.64 R2, c[0x0][0x380] ;  /* 0x0000e000ff027b82 */ /* 0x001e220000000a00 */
[----:B------:R-:W-:-:S05]  /*00b0*/  IMAD R5, R9, 0x200, R16 ;  /* 0x0000020009057824 */ /* 0x000fca00078e0210 */
[----:B0-----:R-:W-:-:S04]  /*00c0*/  ISETP.GE.U32.AND P0, PT, R5, R2, PT ;  /* 0x000000020500720c */ /* 0x001fc80003f06070 */
[----:B------:R-:W-:Y:S02]  /*00d0*/  ISETP.GE.U32.AND.EX P0, PT, RZ, R3, PT, P0 ;  /* 0x00000003ff00720c */ /* 0x000fe40003f06100 */
[----:B------:R-:W-:-:S11]  /*00e0*/  CS2R R2, SRZ ;  /* 0x0000000000027805 */ /* 0x000fd6000001ff00 */
[----:B------:R-:W0:Y:S02]  /*00f0*/  @!P0 LDC.64 R10, c[0x0][0x388] ;  /* 0x0000e200ff0a8b82 */ /* 0x000e240000000a00 */
[----:B0-----:R-:W-:-:S04]  /*0100*/  @!P0 LEA R10, P1, R5, R10, 0x3 ;  /* 0x0000000a050a8211 */ /* 0x001fc800078218ff */
[----:B------:R-:W-:-:S05]  /*0110*/  @!P0 LEA.HI.X R11, R5, R11, RZ, 0x3, P1 ;  /* 0x0000000b050b8211 */ /* 0x000fca00008f1cff */
[----:B------:R-:W2:Y:S01]  /*0120*/  @!P0 LDG.E.64 R2, desc[UR6][R10.64] ;  /* 0x000000060a028981 */ /* 0x000ea2000c1e1b00 */
[----:B------:R-:W-:Y:S01]  /*0130*/  IMAD.MOV.U32 R4, RZ, RZ, -0x6bd21946 ;  /* 0x942de6baff047424 */ /* 0x000fe200078e00ff */
[----:B------:R-:W0:Y:S01]  /*0140*/  S2UR UR5, SR_CgaCtaId ;  /* 0x00000000000579c3 */ /* 0x000e220000008800 */
[----:B------:R-:W-:Y:S01]  /*0150*/  IMAD.MOV.U32 R5, RZ, RZ, 0x40 ;  /* 0x00000040ff057424 */ /* 0x000fe200078e00ff */
[----:B------:R-:W-:Y:S01]  /*0160*/  UMOV UR4, 0x400 ;  /* 0x0000040000047882 */ /* 0x000fe20000000000 */
[----:B------:R-:W-:Y:S01]  /*0170*/  IMAD.MOV.U32 R6, RZ, RZ, 0x73c4cd04 ;  /* 0x73c4cd04ff067424 */ /* 0x000fe200078e00ff */
[----:B------:R-:W-:Y:S01]  /*0180*/  BSSY.RECONVERGENT B0, `(.L_x_1) ;  /* 0x00000a1000007945 */ /* 0x000fe20003800200 */
[----:B------:R-:W-:Y:S01]  /*0190*/  IMAD.MOV.U32 R7, RZ, RZ, 0x2d38 ;  /* 0x00002d38ff077424 */ /* 0x000fe200078e00ff */
[----:B------:R-:W-:Y:S01]  /*01a0*/  UPLOP3.LUT UP1, UPT, UPT, UPT, UP0, 0x80, 0x8 ;  /* 0x000000000008789c */ /* 0x000fe20003f2f000 */
[----:B------:R-:W-:Y:S02]  /*01b0*/  IMAD R26, R0, 0x2, R9 ;  /* 0x00000002001a7824 */ /* 0x000fe400078e0209 */
[----:B------:R-:W-:Y:S01]  /*01c0*/  IMAD.MOV.U32 R34, RZ, RZ, -0x1 ;  /* 0xffffffffff227424 */ /* 0x000fe200078e00ff */
[----:B0-----:R-:W-:-:S06]  /*01d0*/  ULEA UR4, UR5, UR4, 0x18 ;  /* 0x0000000405047291 */ /* 0x001fcc000f8ec0ff */
[----:B------:R-:W-:Y:S02]  /*01e0*/  LEA R26, R26, UR4, 0x3 ;  /* 0x000000041a1a7c11 */ /* 0x000fe4000f8e18ff */
[----:B--2---:R-:W-:-:S04]  /*01f0*/  LOP3.LUT R21, R19, 0x1, R2, 0xf8, !PT ;  /* 0x0000000113157812 */ /* 0x004fc800078ef802 */
[C---:B------:R-:W-:Y:S02]  /*0200*/  LOP3.LUT R25, R21.reuse, 0xffff, RZ, 0xc0, !PT ;  /* 0x0000ffff15197812 */ /* 0x040fe400078ec0ff */
[----:B------:R-:W-:Y:S02]  /*0210*/  LOP3.LUT R20, R21, 0xffff, R2, 0x48, !PT ;  /* 0x0000ffff15147812 */ /* 0x000fe400078e4802 */
[----:B------:R-:W-:-:S05]  /*0220*/  LOP3.LUT R25, R25, 0xe66d, RZ, 0x3c, !PT ;  /* 0x0000e66d19197812 */ /* 0x000fca00078e3cff */
[----:B------:R-:W-:-:S04]  /*0230*/  IMAD.WIDE.U32 R12, R25, -0x4b9ff597, R4 ;  /* 0xb4600a69190c7825 */ /* 0x000fc800078e0004 */
[----:B------:R-:W-:-:S04]  /*0240*/  IMAD.WIDE.U32 R14, R25, 0x772c5f11, R6 ;  /* 0x772c5f11190e7825 */ /* 0x000fc800078e0006 */
[C---:B------:R-:W-:Y:S02]  /*0250*/  IMAD R23, R25.reuse, 0xbb20, R13 ;  /* 0x0000bb2019177824 */ /* 0x040fe400078e020d */
[----:B------:R-:W-:-:S03]  /*0260*/  IMAD R13, R25, 0x32eb, R15 ;  /* 0x000032eb190d7824 */ /* 0x000fc600078e020f */
[----:B------:R-:W-:Y:S02]  /*0270*/  SHF.R.U64 R15, R12, 0x10, R23 ;  /* 0x000000100c0f7819 */ /* 0x000fe40000001217 */
[----:B------:R-:W-:-:S05]  /*0280*/  SHF.R.U64 R18, R14, 0x10, R13 ;  /* 0x000000100e127819 */ /* 0x000fca000000120d */
[----:B------:R-:W-:-:S04]  /*0290*/  IMAD.IADD R18, R15, 0x1, -R18 ;  /* 0x000000010f127824 */ /* 0x000fc800078e0a12 */
[----:B------:R-:W-:-:S05]  /*02a0*/  IMAD R18, R18, 0x3, RZ ;  /* 0x0000000312127824 */ /* 0x000fca00078e02ff */
[----:B------:R-:W-:-:S04]  /*02b0*/  LOP3.LUT R11, R18, 0xffff, RZ, 0xc0, !PT ;  /* 0x0000ffff120b7812 */ /* 0x000fc800078ec0ff */
[----:B------:R-:W-:-:S05]  /*02c0*/  IADD3 R11, P0, PT, -R11, R20, RZ ;  /* 0x000000140b0b7210 */ /* 0x000fca0007f1e1ff */
[----:B------:R-:W-:Y:S02]  /*02d0*/  IMAD R8, R11, 0x1f82000, RZ ;  /* 0x01f820000b087824 */ /* 0x000fe400078e02ff */
[----:B------:R-:W-:-:S03]  /*02e0*/  IMAD.X R10, RZ, RZ, -0x1, P0 ;  /* 0xffffffffff0a7424 */ /* 0x000fc600000e06ff */
[----:B------:R-:W-:-:S04]  /*02f0*/  LOP3.LUT R8, R8, 0x1fff0000, RZ, 0xc0, !PT ;  /* 0x1fff000008087812 */ /* 0x000fc800078ec0ff */
[----:B------:R-:W-:-:S04]  /*0300*/  LOP3.LUT R8, R8, 0x1eec0000, RZ, 0x3c, !PT ;  /* 0x1eec000008087812 */ /* 0x000fc800078e3cff */
[----:B------:R-:W-:-:S04]  /*0310*/  IADD3 R13, P1, PT, R8, R21, RZ ;  /* 0x00000015080d7210 */ /* 0x000fc80007f3e0ff */
[----:B------:R-:W-:-:S04]  /*0320*/  LOP3.LUT R25, R13, 0x1fffffff, RZ, 0xc0, !PT ;  /* 0x1fffffff0d197812 */ /* 0x000fc800078ec0ff */
[----:B------:R-:W-:-:S05]  /*0330*/  LOP3.LUT R25, R25, 0x1eece66d, RZ, 0x3c, !PT ;  /* 0x1eece66d19197812 */ /* 0x000fca00078e3cff */
[----:B------:R-:W-:-:S04]  /*0340*/  IMAD.WIDE.U32 R22, R25, 0x772c5f11, R6 ;  /* 0x772c5f1119167825 */ /* 0x000fc800078e0006 */
[C---:B------:R-:W-:Y:S02]  /*0350*/  IMAD R23, R25.reuse, 0x32eb, R23 ;  /* 0x000032eb19177824 */ /* 0x040fe400078e0217 */
[----:B------:R-:W-:-:S03]  /*0360*/  IMAD.WIDE.U32 R14, R25, -0x4b9ff597, R4 ;  /* 0xb4600a69190e7825 */ /* 0x000fc600078e0004 */
[----:B------:R-:W-:Y:S01]  /*0370*/  SHF.R.U64 R12, R22, 0x10, R23 ;  /* 0x00000010160c7819 */ /* 0x000fe20000001217 */
[----:B------:R-:W-:Y:S02]  /*0380*/  IMAD R15, R25, 0xbb20, R15 ;  /* 0x0000bb20190f7824 */ /* 0x000fe400078e020f */
[----:B------:R-:W-:Y:S01]  /*0390*/  IMAD R23, R10, 0xfc1, RZ ;  /* 0x00000fc10a177824 */ /* 0x000fe200078e02ff */
[----:B------:R-:W-:Y:S02]  /*03a0*/  LEA.HI R12, R12, R12, RZ, 0x1 ;  /* 0x0000000c0c0c7211 */ /* 0x000fe400078f08ff */
[----:B------:R-:W-:Y:S01]  /*03b0*/  SHF.R.U64 R22, R14, 0x10, R15 ;  /* 0x000000100e167819 */ /* 0x000fe2000000120f */
[----:B------:R-:W-:Y:S01]  /*03c0*/  IMAD.WIDE.U32 R14, R11, 0xfc1, RZ ;  /* 0x00000fc10b0e7825 */ /* 0x000fe200078e00ff */
[----:B------:R-:W-:Y:S02]  /*03d0*/  LOP3.LUT R24, R12, 0x1, RZ, 0xfc, !PT ;  /* 0x000000010c187812 */ /* 0x000fe400078efcff */
[----:B------:R-:W-:Y:S01]  /*03e0*/  LEA.HI R12, R22, R22, RZ, 0x1 ;  /* 0x00000016160c7211 */ /* 0x000fe200078f08ff */
[----:B------:R-:W-:Y:S01]  /*03f0*/  IMAD.IADD R23, R15, 0x1, R23 ;  /* 0x000000010f177824 */ /* 0x000fe200078e0217 */
[----:B------:R-:W-:Y:S01]  /*0400*/  SHF.R.U64 R22, R2, 0x10, RZ ;  /* 0x0000001002167819 */ /* 0x000fe200000012ff */
[----:B------:R-:W-:Y:S01]  /*0410*/  IMAD.WIDE.U32 R24, R24, 0x7fffd, RZ ;  /* 0x0007fffd18187825 */ /* 0x000fe200078e00ff */
[----:B------:R-:W-:-:S02]  /*0420*/  LOP3.LUT R15, R12, 0x1, RZ, 0xfc, !PT ;  /* 0x000000010c0f7812 */ /* 0x000fc400078efcff */
[----:B------:R-:W-:-:S03]  /*0430*/  SHF.R.U64 R23, R14, 0x3, R23 ;  /* 0x000000030e177819 */ /* 0x000fc60000001217 */
[----:B------:R-:W-:Y:S01]  /*0440*/  IMAD.WIDE.U32 R24, R15, 0x3, R24 ;  /* 0x000000030f187825 */ /* 0x000fe200078e0018 */
[----:B------:R-:W-:-:S04]  /*0450*/  LOP3.LUT R15, R23, 0x4, R22, 0x96, !PT ;  /* 0x00000004170f7812 */ /* 0x000fc800078e9616 */
[----:B------:R-:W-:-:S05]  /*0460*/  SHF.R.U64 R14, R24, 0x10, R25 ;  /* 0x00000010180e7819 */ /* 0x000fca0000001219 */
[----:B------:R-:W-:-:S04]  /*0470*/  IMAD.IADD R14, R15, 0x1, -R14 ;  /* 0x000000010f0e7824 */ /* 0x000fc800078e0a0e */
[----:B------:R-:W-:-:S05]  /*0480*/  IMAD.SHL.U32 R14, R14, 0x20000000, RZ ;  /* 0x200000000e0e7824 */ /* 0x000fca00078e00ff */
[----:B------:R-:W-:-:S04]  /*0490*/  LOP3.LUT R14, R14, 0xe0000000, RZ, 0xc0, !PT ;  /* 0xe00000000e0e7812 */ /* 0x000fc800078ec0ff */
[----:B------:R-:W-:-:S04]  /*04a0*/  LOP3.LUT R14, R14, 0xc0000000, RZ, 0x3c, !PT ;  /* 0xc00000000e0e7812 */ /* 0x000fc800078e3cff */
[----:B------:R-:W-:-:S04]  /*04b0*/  IADD3 R27, P0, PT, R14, R13, RZ ;  /* 0x0000000d0e1b7210 */ /* 0x000fc80007f1e0ff */
[C---:B------:R-:W-:Y:S02]  /*04c0*/  LOP3.LUT R23, R27.reuse, 0xdeece66d, RZ, 0x3c, !PT ;  /* 0xdeece66d1b177812 */ /* 0x040fe400078e3cff */
[----:B------:R-:W-:-:S03]  /*04d0*/  LOP3.LUT R27, R27, R2, RZ, 0x3c, !PT ;  /* 0x000000021b1b7212 */ /* 0x000fc600078e3cff */
[----:B------:R-:W-:-:S04]  /*04e0*/  IMAD.WIDE.U32 R24, R23, 0x772c5f11, R6 ;  /* 0x772c5f1117187825 */ /* 0x000fc800078e0006 */
[C---:B------:R-:W-:Y:S02]  /*04f0*/  IMAD R15, R23.reuse, 0x32eb, R25 ;  /* 0x000032eb170f7824 */ /* 0x040fe400078e0219 */
[----:B------:R-:W-:-:S03]  /*0500*/  IMAD.WIDE.U32 R12, R23, -0x4b9ff597, R4 ;  /* 0xb4600a69170c7825 */ /* 0x000fc600078e0004 */
[----:B------:R-:W-:Y:S01]  /*0510*/  SHF.R.U64 R24, R24, 0x10, R15 ;  /* 0x0000001018187819 */ /* 0x000fe2000000120f */
[----:B------:R-:W-:Y:S01]  /*0520*/  IMAD R15, R23, 0xbb20, R13 ;  /* 0x0000bb20170f7824 */ /* 0x000fe200078e020d */
[----:B------:R-:W-:Y:S02]  /*0530*/  SHF.R.S32.HI R23, RZ, 0x1f, R21 ;  /* 0x0000001fff177819 */ /* 0x000fe40000011415 */
[----:B------:R-:W-:Y:S02]  /*0540*/  LEA.HI R13, R24, R24, RZ, 0x1 ;  /* 0x00000018180d7211 */ /* 0x000fe400078f08ff */
[----:B------:R-:W-:Y:S02]  /*0550*/  SHF.R.U64 R15, R12, 0x10, R15 ;  /* 0x000000100c0f7819 */ /* 0x000fe4000000120f */
[----:B------:R-:W-:Y:S02]  /*0560*/  IADD3 R12, P2, PT, R11, -0x1, RZ ;  /* 0xffffffff0b0c7810 */ /* 0x000fe40007f5e0ff */
[----:B------:R-:W-:-:S02]  /*0570*/  LOP3.LUT R13, R13, 0x1, RZ, 0xfc, !PT ;  /* 0x000000010d0d7812 */ /* 0x000fc400078efcff */
[----:B------:R-:W-:Y:S02]  /*0580*/  LEA.HI R15, R15, R15, RZ, 0x1 ;  /* 0x0000000f0f0f7211 */ /* 0x000fe400078f08ff */
[----:B------:R-:W-:Y:S01]  /*0590*/  LOP3.LUT R11, R12, R11, RZ, 0x3c, !PT ;  /* 0x0000000b0c0b7212 */ /* 0x000fe200078e3cff */
[----:B------:R-:W-:Y:S01]  /*05a0*/  IMAD.WIDE.U32 R12, R13, -0x3, RZ ;  /* 0xfffffffd0d0c7825 */ /* 0x000fe200078e00ff */
[----:B------:R-:W-:Y:S02]  /*05b0*/  LOP3.LUT R15, R15, 0x1, RZ, 0xfc, !PT ;  /* 0x000000010f0f7812 */ /* 0x000fe400078efcff */
[----:B------:R-:W-:Y:S01]  /*05c0*/  IADD3.X R25, PT, PT, R10, -0x1, RZ, P2, !PT ;  /* 0xffffffff0a197810 */ /* 0x000fe200017fe4ff */
[----:B------:R0:W-:Y:S02]  /*05d0*/  POPC R24, R11 ;  /* 0x0000000b00187309 */ /* 0x0001e40000000000 */
[----:B------:R-:W-:Y:S01]  /*05e0*/  IMAD.WIDE.U32 R12, R15, 0x3, R12 ;  /* 0x000000030f0c7825 */ /* 0x000fe200078e000c */
[----:B------:R-:W-:-:S02]  /*05f0*/  LOP3.LUT R25, R25, R10, RZ, 0x3c, !PT ;  /* 0x0000000a19197212 */ /* 0x000fc400078e3cff */
[----:B------:R-:W-:Y:S02]  /*0600*/  IADD3.X R10, PT, PT, RZ, RZ, R23, P0, P1 ;  /* 0x000000ffff0a7210 */ /* 0x000fe400007e2417 */
[--C-:B------:R-:W-:Y:S01]  /*0610*/  SHF.R.U64 R30, R12, 0x10, R13.reuse ;  /* 0x000000100c1e7819 */ /* 0x100fe2000000120d */
[----:B------:R-:W1:Y:S01]  /*0620*/  POPC R15, R25 ;  /* 0x00000019000f7309 */ /* 0x000e620000000000 */
[----:B------:R-:W-:Y:S02]  /*0630*/  SHF.R.U64 R27, R27, 0x10, R10 ;  /* 0x000000101b1b7819 */ /* 0x000fe4000000120a */
[----:B------:R-:W-:Y:S02]  /*0640*/  SHF.R.U32.HI R12, RZ, 0x10, R13 ;  /* 0x00000010ff0c7819 */ /* 0x000fe4000001160d */
[----:B------:R-:W-:Y:S02]  /*0650*/  IADD3 R30, P0, PT, -R30, R27, RZ ;  /* 0x0000001b1e1e7210 */ /* 0x000fe40007f1e1ff */
[----:B------:R-:W-:-:S02]  /*0660*/  IADD3 R27, P1, P2, R14, R21, RZ ;  /* 0x000000150e1b7210 */ /* 0x000fc40007a3e0ff */
[----:B------:R-:W-:Y:S01]  /*0670*/  LEA.HI.X R12, R10, ~R12, RZ, 0x10, P0 ;  /* 0x8000000c0a0c7211 */ /* 0x000fe200000f84ff */
[----:B0-----:R-:W-:Y:S01]  /*0680*/  IMAD.WIDE.U32 R10, R30, 0xfc1, RZ ;  /* 0x00000fc11e0a7825 */ /* 0x001fe200078e00ff */
[----:B------:R-:W-:-:S03]  /*0690*/  IADD3 R27, P3, PT, R27, R8, RZ ;  /* 0x000000081b1b7210 */ /* 0x000fc60007f7e0ff */
[C---:B------:R-:W-:Y:S02]  /*06a0*/  IMAD.SHL.U32 R13, R12.reuse, 0x20000000, RZ ;  /* 0x200000000c0d7824 */ /* 0x040fe400078e00ff */
[----:B------:R-:W-:Y:S02]  /*06b0*/  IMAD R31, R12, 0xfc1, RZ ;  /* 0x00000fc10c1f7824 */ /* 0x000fe400078e02ff */
[----:B------:R-:W-:Y:S02]  /*06c0*/  IMAD R13, R30, 0x1f8, R13 ;  /* 0x000001f81e0d7824 */ /* 0x000fe400078e020d */
[----:B------:R-:W-:Y:S02]  /*06d0*/  IMAD.IADD R31, R11, 0x1, R31 ;  /* 0x000000010b1f7824 */ /* 0x000fe400078e021f */
[----:B-1----:R-:W-:Y:S01]  /*06e0*/  IMAD.IADD R15, R24, 0x1, R15 ;  /* 0x00000001180f7824 */ /* 0x002fe200078e020f */
[----:B------:R-:W-:Y:S02]  /*06f0*/  LEA.HI R30, R30, R13, RZ, 0x1d ;  /* 0x0000000d1e1e7211 */ /* 0x000fe400078fe8ff */
[----:B------:R-:W-:-:S02]  /*0700*/  CS2R R24, SRZ ;  /* 0x0000000000187805 */ /* 0x000fc4000001ff00 */
[----:B------:R-:W-:Y:S02]  /*0710*/  SHF.R.U64 R31, R10, 0x3, R31 ;  /* 0x000000030a1f7819 */ /* 0x000fe4000000121f */
[----:B------:R-:W-:Y:S02]  /*0720*/  LOP3.LUT R30, R30, 0x1fff, RZ, 0xc0, !PT ;  /* 0x00001fff1e1e7812 */ /* 0x000fe400078ec0ff */
[----:B------:R-:W-:Y:S02]  /*0730*/  ISETP.GT.U32.AND P0, PT, R15, 0x3, PT ;  /* 0x000000030f00780c */ /* 0x000fe40003f04070 */
[----:B------:R-:W-:Y:S02]  /*0740*/  LOP3.LUT R30, R30, 0x5, RZ, 0x3c, !PT ;  /* 0x000000051e1e7812 */ /* 0x000fe400078e3cff */
[----:B------:R-:W-:Y:S02]  /*0750*/  LOP3.LUT R31, R31, 0x5, RZ, 0x3c, !PT ;  /* 0x000000051f1f7812 */ /* 0x000fe400078e3cff */
[----:B------:R-:W-:-:S02]  /*0760*/  IADD3.X R30, PT, PT, RZ, R23, R30, P1, P2 ;  /* 0x00000017ff1e7210 */ /* 0x000fc40000fe441e */
[----:B------:R-:W-:Y:S02]  /*0770*/  ISETP.GT.U32.AND.EX P0, PT, RZ, RZ, PT, P0 ;  /* 0x000000ffff00720c */ /* 0x000fe40003f04100 */
[----:B------:R-:W-:Y:S01]  /*0780*/  LOP3.LUT R31, R31, 0xffffe000, RZ, 0xfc, !PT ;  /* 0xffffe0001f1f7812 */ /* 0x000fe200078efcff */
[----:B------:R-:W-:-:S10]  /*0790*/  IMAD.X R30, RZ, RZ, R30, P3 ;  /* 0x000000ffff1e7224 */ /* 0x000fd400018e061e */
.L_x_2:
[----:B------:R-:W-:Y:S01]  /*07a0*/  LOP3.LUT R32, R30, 0xffff, RZ, 0xc0, !PT ;  /* 0x0000ffff1e207812 */ /* 0x000fe200078ec0ff */
[----:B------:R-:W-:Y:S01]  /*07b0*/  IMAD.MOV.U32 R8, RZ, RZ, -0x19460000 ;  /* 0xe6ba0000ff087424 */ /* 0x000fe200078e00ff */
[----:B------:R-:W-:Y:S01]  /*07c0*/  LOP3.LUT R29, R27, 0xdeece66d, RZ, 0x3c, !PT ;  /* 0xdeece66d1b1d7812 */ /* 0x000fe200078e3cff */
[----:B------:R-:W-:Y:S01]  /*07d0*/  IMAD.MOV.U32 R9, RZ, RZ, 0x40942d ;  /* 0x0040942dff097424 */ /* 0x000fe200078e00ff */
[----:B------:R-:W-:Y:S01]  /*07e0*/  LOP3.LUT R32, R32, 0x5, RZ, 0x3c, !PT ;  /* 0x0000000520207812 */ /* 0x000fe200078e3cff */
[----:B------:R-:W-:Y:S01]  /*07f0*/  IMAD.MOV.U32 R12, RZ, RZ, -0x32fc0000 ;  /* 0xcd040000ff0c7424 */ /* 0x000fe200078e00ff */
[----:B------:R-:W-:Y:S01]  /*0800*/  IADD3 R31, P3, PT, R31, 0x2000, RZ ;  /* 0x000020001f1f7810 */ /* 0x000fe20007f7e0ff */
[----:B------:R-:W-:-:S04]  /*0810*/  IMAD.HI.U32 R28, R29, 0xa690000, R8 ;  /* 0x0a6900001d1c7827 */ /* 0x000fc800078e0008 */
[C---:B------:R-:W-:Y:S02]  /*0820*/  IMAD R10, R32.reuse, 0xa690000, RZ ;  /* 0x0a690000200a7824 */ /* 0x040fe400078e02ff */
[----:B------:R-:W-:Y:S02]  /*0830*/  IMAD.MOV.U32 R13, RZ, RZ, 0x2d3873c4 ;  /* 0x2d3873c4ff0d7424 */ /* 0x000fe400078e00ff */
[----:B------:R-:W-:Y:S02]  /*0840*/  IMAD R15, R29, -0x44df4ba0, R10 ;  /* 0xbb20b4601d0f7824 */ /* 0x000fe400078e020a */
[----:B------:R-:W-:Y:S02]  /*0850*/  IMAD R40, R32, 0x5f110000, RZ ;  /* 0x5f11000020287824 */ /* 0x000fe400078e02ff */
[----:B------:R-:W-:Y:S02]  /*0860*/  IMAD.IADD R28, R28, 0x1, R15 ;  /* 0x000000011c1c7824 */ /* 0x000fe400078e020f */
[----:B------:R-:W-:-:S02]  /*0870*/  IMAD.MOV.U32 R10, RZ, RZ, 0xb0000 ;  /* 0x000b0000ff0a7424 */ /* 0x000fc400078e00ff */
[----:B------:R-:W-:Y:S01]  /*0880*/  IMAD.MOV.U32 R11, RZ, RZ, 0x0 ;  /* 0x00000000ff0b7424 */ /* 0x000fe200078e00ff */
[----:B------:R-:W-:Y:S01]  /*0890*/  SHF.R.S32.HI R35, RZ, 0x1f, R28 ;  /* 0x0000001fff237819 */ /* 0x000fe2000001141c */
[----:B------:R-:W-:Y:S01]  /*08a0*/  IMAD R38, R32, -0x19930000, RZ ;  /* 0xe66d000020267824 */ /* 0x000fe200078e02ff */
[----:B------:R-:W-:Y:S01]  /*08b0*/  IADD3 R28, P1, PT, RZ, R28, RZ ;  /* 0x0000001cff1c7210 */ /* 0x000fe20007f3e0ff */
[----:B------:R-:W-:-:S04]  /*08c0*/  IMAD.HI.U32 R33, R29, 0x5f110000, R12 ;  /* 0x5f1100001d217827 */ /* 0x000fc800078e000c */
[C---:B------:R-:W-:Y:S02]  /*08d0*/  IMAD R40, R29.reuse, 0x32eb772c, R40 ;  /* 0x32eb772c1d287824 */ /* 0x040fe400078e0228 */
[----:B------:R-:W-:-:S04]  /*08e0*/  IMAD.HI.U32 R36, R29, -0x19930000, R10 ;  /* 0xe66d00001d247827 */ /* 0x000fc800078e000a */
[----:B------:R-:W-:Y:S02]  /*08f0*/  IMAD R38, R29, 0x5deec, R38 ;  /* 0x0005deec1d267824 */ /* 0x000fe400078e0226 */
[----:B------:R-:W-:Y:S02]  /*0900*/  IMAD R32, R32, -0x3b4b0000, RZ ;  /* 0xc4b5000020207824 */ /* 0x000fe400078e02ff */
[----:B------:R-:W-:Y:S01]  /*0910*/  IMAD.IADD R33, R33, 0x1, R40 ;  /* 0x0000000121217824 */ /* 0x000fe200078e0228 */
[----:B------:R-:W-:Y:S01]  /*0920*/  IADD3.X R35, PT, PT, R35, R36, R38, P1, !PT ;  /* 0x0000002423237210 */ /* 0x000fe20000ffe426 */
[----:B------:R-:W-:Y:S02]  /*0930*/  IMAD.MOV.U32 R14, RZ, RZ, 0x593d0000 ;  /* 0x593d0000ff0e7424 */ /* 0x000fe400078e00ff */
[----:B------:R-:W-:Y:S01]  /*0940*/  IMAD.MOV.U32 R15, RZ, RZ, 0xaa8544e ;  /* 0x0aa8544eff0f7424 */ /* 0x000fe200078e00ff */
[----:B------:R-:W-:Y:S01]  /*0950*/  SHF.R.S32.HI R36, RZ, 0x1f, R33 ;  /* 0x0000001fff247819 */ /* 0x000fe20000011421 */
[C---:B------:R-:W-:Y:S01]  /*0960*/  IMAD R32, R29.reuse, -0x2b6742f6, R32 ;  /* 0xd498bd0a1d207824 */ /* 0x040fe200078e0220 */
[----:B------:R-:W-:Y:S01]  /*0970*/  IADD3 R33, P2, PT, RZ, R33, RZ ;  /* 0x00000021ff217210 */ /* 0x000fe20007f5e0ff */
[----:B------:R-:W-:Y:S01]  /*0980*/  IMAD.HI.U32 R29, R29, -0x3b4b0000, R14 ;  /* 0xc4b500001d1d7827 */ /* 0x000fe200078e000e */
[----:B------:R-:W-:-:S03]  /*0990*/  LEA.HI R28, P1, R35, R28, RZ, 0x1 ;  /* 0x0000001c231c7211 */ /* 0x000fc600078308ff */
[----:B------:R-:W-:Y:S01]  /*09a0*/  IMAD.X R34, RZ, RZ, R34, P3 ;  /* 0x000000ffff227224 */ /* 0x000fe200018e0622 */
[----:B------:R-:W-:Y:S01]  /*09b0*/  IADD3.X R36, PT, PT, R36, R29, R32, P2, !PT ;  /* 0x0000001d24247210 */ /* 0x000fe200017fe420 */
[----:B------:R-:W-:Y:S01]  /*09c0*/  IMAD.X R35, RZ, RZ, R35, P1 ;  /* 0x000000ffff237224 */ /* 0x000fe200008e0623 */
[----:B------:R-:W-:Y:S02]  /*09d0*/  ISETP.GE.U32.AND P3, PT, R31, 0xe000, PT ;  /* 0x0000e0001f00780c */ /* 0x000fe40003f66070 */
[----:B------:R-:W-:Y:S02]  /*09e0*/  LEA.HI R33, P1, R36, R33, RZ, 0x1 ;  /* 0x0000002124217211 */ /* 0x000fe400078308ff */
[--C-:B------:R-:W-:Y:S02]  /*09f0*/  SHF.R.U32.HI R29, RZ, 0x1, R35.reuse ;  /* 0x00000001ff1d7819 */ /* 0x100fe40000011623 */
[----:B------:R-:W-:Y:S01]  /*0a00*/  SHF.R.U64 R28, R28, 0x1, R35 ;  /* 0x000000011c1c7819 */ /* 0x000fe20000001223 */
[----:B------:R-:W-:Y:S01]  /*0a10*/  IMAD.X R36, RZ, RZ, R36, P1 ;  /* 0x000000ffff247224 */ /* 0x000fe200008e0624 */
[----:B------:R-:W-:Y:S01]  /*0a20*/  ISETP.NE.U32.AND P1, PT, R24, RZ, PT ;  /* 0x000000ff1800720c */ /* 0x000fe20003f25070 */
[----:B------:R-:W-:Y:S01]  /*0a30*/  IMAD R35, R29, 0x6, RZ ;  /* 0x000000061d237824 */ /* 0x000fe200078e02ff */
[----:B------:R-:W-:Y:S01]  /*0a40*/  ISETP.GE.U32.AND.EX P3, PT, R34, RZ, PT, P3 ;  /* 0x000000ff2200720c */ /* 0x000fe20003f66130 */
[----:B------:R-:W-:Y:S01]  /*0a50*/  IMAD.WIDE.U32 R28, R28, 0x6, RZ ;  /* 0x000000061c1c7825 */ /* 0x000fe200078e00ff */
[----:B------:R-:W-:-:S02]  /*0a60*/  SHF.R.U32.HI R32, RZ, 0x1, R36 ;  /* 0x00000001ff207819 */ /* 0x000fc40000011624 */
[----:B------:R-:W-:Y:S01]  /*0a70*/  SHF.R.U64 R33, R33, 0x1, R36 ;  /* 0x0000000121217819 */ /* 0x000fe20000001224 */
[----:B------:R-:W-:Y:S01]  /*0a80*/  IMAD.IADD R29, R29, 0x1, R35 ;  /* 0x000000011d1d7824 */ /* 0x000fe200078e0223 */
[----:B------:R-:W-:Y:S01]  /*0a90*/  ISETP.NE.AND.EX P1, PT, R25, RZ, PT, P1 ;  /* 0x000000ff1900720c */ /* 0x000fe20003f25310 */
[----:B------:R-:W-:Y:S02]  /*0aa0*/  IMAD R32, R32, -0x6, RZ ;  /* 0xfffffffa20207824 */ /* 0x000fe400078e02ff */
[----:B------:R-:W-:-:S04]  /*0ab0*/  IMAD.WIDE.U32 R28, R33, -0x6, R28 ;  /* 0xfffffffa211c7825 */ /* 0x000fc800078e001c */
[----:B------:R-:W-:Y:S01]  /*0ac0*/  IMAD R35, R33, 0xffff, R32 ;  /* 0x0000ffff21237824 */ /* 0x000fe200078e0220 */
[----:B------:R-:W-:Y:S02]  /*0ad0*/  LOP3.LUT R33, R28, R27, RZ, 0x3c, !PT ;  /* 0x0000001b1c217212 */ /* 0x000fe400078e3cff */
[----:B------:R-:W-:Y:S01]  /*0ae0*/  SEL R28, R30, R25, P0 ;  /* 0x000000191e1c7207 */ /* 0x000fe20000000000 */
[----:B------:R-:W-:Y:S01]  /*0af0*/  IMAD.IADD R29, R29, 0x1, R35 ;  /* 0x000000011d1d7824 */ /* 0x000fe200078e0223 */
[----:B------:R-:W-:-:S04]  /*0b00*/  ISETP.NE.U32.AND P2, PT, R33, R2, PT ;  /* 0x000000022100720c */ /* 0x000fc80003f45070 */
[----:B------:R-:W-:-:S04]  /*0b10*/  LOP3.LUT R29, R29, 0xffff, R30, 0x48, !PT ;  /* 0x0000ffff1d1d7812 */ /* 0x000fc800078e481e */
[----:B------:R-:W-:Y:S02]  /*0b20*/  ISETP.NE.AND.EX P2, PT, R29, R3, PT, P2 ;  /* 0x000000031d00720c */ /* 0x000fe40003f45320 */
[-C--:B------:R-:W-:Y:S02]  /*0b30*/  SEL R29, R27, R24.reuse, P0 ;  /* 0x000000181b1d7207 */ /* 0x080fe40000000000 */
[----:B------:R-:W-:Y:S02]  /*0b40*/  IADD3 R27, P4, PT, RZ, R27, RZ ;  /* 0x0000001bff1b7210 */ /* 0x000fe40007f9e0ff */
[----:B------:R-:W-:Y:S02]  /*0b50*/  @!P1 SEL R24, R29, R24, !P2 ;  /* 0x000000181d189207 */ /* 0x000fe40005000000 */
[----:B------:R-:W-:Y:S02]  /*0b60*/  @!P1 SEL R25, R28, R25, !P2 ;  /* 0x000000191c199207 */ /* 0x000fe40005000000 */
[----:B------:R-:W-:Y:S01]  /*0b70*/  IADD3.X R30, PT, PT, R30, 0x2000, RZ, P4, !PT ;  /* 0x000020001e1e7810 */ /* 0x000fe200027fe4ff */
[----:B------:R-:W-:Y:S06]  /*0b80*/  @!P3 BRA `(.L_x_2) ;  /* 0xfffffffc0004b947 */ /* 0x000fec000383ffff */
[----:B------:R-:W-:Y:S05]  /*0b90*/  BSYNC.RECONVERGENT B0 ;  /* 0x0000000000007941 */ /* 0x000fea0003800200 */
.L_x_1:
[----:B------:R-:W-:Y:S01]  /*0ba0*/  VIADD R33, R18, 0x3 ;  /* 0x0000000312217836 */ /* 0x000fe20000000000 */
[----:B------:R-:W-:Y:S04]  /*0bb0*/  BSSY.RECONVERGENT B0, `(.L_x_3) ;  /* 0x000007c000007945 */ /* 0x000fe80003800200 */
        /* <DEDUP_REMOVED lines=20> */
[----:B------:R-:W-:-:S02]  /*0d00*/  IMAD.IADD R35, R29, 0x1, R35 ;  /* 0x000000011d237824 */ /* 0x000fc400078e0223 */
[----:B------:R-:W-:Y:S01]  /*0d10*/  IMAD.WIDE.U32 R30, R30, 0x7fffd, RZ ;  /* 0x0007fffd1e1e7825 */ /* 0x000fe200078e00ff */
[----:B------:R-:W-:Y:S02]  /*0d20*/  LOP3.LUT R29, R34, 0x1, RZ, 0xfc, !PT ;  /* 0x00000001221d7812 */ /* 0x000fe400078efcff */
[----:B------:R-:W-:Y:S02]  /*0d30*/  SHF.R.U64 R35, R28, 0x3, R35 ;  /* 0x000000031c237819 */ /* 0x000fe40000001223 */
[----:B------:R-:W-:Y:S01]  /*0d40*/  IADD3 R34, P2, PT, R33, -0x1, RZ ;  /* 0xffffffff21227810 */ /* 0x000fe20007f5e0ff */
        /* <DEDUP_REMOVED lines=8> */
[----:B------:R-:W-:-:S05]  /*0dd0*/  LOP3.LUT R35, R27, 0xdeece66d, RZ, 0x3c, !PT ;  /* 0xdeece66d1b237812 */ /* 0x000fca00078e3cff */
[----:B------:R-:W-:-:S04]  /*0de0*/  IMAD.WIDE.U32 R28, R35, 0x772c5f11, R6 ;  /* 0x772c5f11231c7825 */ /* 0x000fc800078e0006 */
[C---:B------:R-:W-:Y:S02]  /*0df0*/  IMAD R29, R35.reuse, 0x32eb, R29 ;  /* 0x000032eb231d7824 */ /* 0x040fe400078e021d */
[----:B------:R-:W-:-:S03]  /*0e00*/  IMAD.WIDE.U32 R30, R35, -0x4b9ff597, R4 ;  /* 0xb4600a69231e7825 */ /* 0x000fc600078e0004 */
[----:B------:R-:W-:Y:S01]  /*0e10*/  SHF.R.U64 R28, R28, 0x10, R29 ;  /* 0x000000101c1c7819 */ /* 0x000fe2000000121d */
[----:B------:R-:W-:Y:S01]  /*0e20*/  IMAD R29, R35, 0xbb20, R31 ;  /* 0x0000bb20231d7824 */ /* 0x000fe200078e021f */
[----:B------:R-:W-:Y:S02]  /*0e30*/  LOP3.LUT R31, R34, R33, RZ, 0x3c, !PT ;  /* 0x00000021221f7212 */ /* 0x000fe400078e3cff */
[----:B------:R-:W-:Y:S02]  /*0e40*/  LEA.HI R28, R28, R28, RZ, 0x1 ;  /* 0x0000001c1c1c7211 */ /* 0x000fe400078f08ff */
[----:B------:R-:W-:Y:S02]  /*0e50*/  SHF.R.U64 R30, R30, 0x10, R29 ;  /* 0x000000101e1e7819 */ /* 0x000fe4000000121d */
[----:B------:R-:W-:Y:S01]  /*0e60*/  LOP3.LUT R28, R28, 0x1, RZ, 0xfc, !PT ;  /* 0x000000011c1c7812 */ /* 0x000fe200078efcff */
[----:B------:R-:W-:Y:S01]  /*0e70*/  POPC R31, R31 ;  /* 0x0000001f001f7309 */ /* 0x000fe20000000000 */
[----:B------:R-:W-:-:S02]  /*0e80*/  LEA.HI R30, R30, R30, RZ, 0x1 ;  /* 0x0000001e1e1e7211 */ /* 0x000fc400078f08ff */
[----:B------:R-:W-:Y:S01]  /*0e90*/  IADD3.X R35, PT, PT, R32, -0x1, RZ, P2, !PT ;  /* 0xffffffff20237810 */ /* 0x000fe200017fe4ff */
[----:B------:R-:W-:Y:S01]  /*0ea0*/  IMAD.WIDE.U32 R28, R28, -0x3, RZ ;  /* 0xfffffffd1c1c7825 */ /* 0x000fe200078e00ff */
[----:B------:R-:W-:Y:S02]  /*0eb0*/  LOP3.LUT R33, R30, 0x1, RZ, 0xfc, !PT ;  /* 0x000000011e217812 */ /* 0x000fe400078efcff */
[----:B------:R-:W-:Y:S02]  /*0ec0*/  IADD3.X R30, PT, PT, RZ, RZ, R23, P0, P1 ;  /* 0x000000ffff1e7210 */ /* 0x000fe400007e2417 */
[----:B------:R-:W-:Y:S01]  /*0ed0*/  LOP3.LUT R32, R35, R32, RZ, 0x3c, !PT ;  /* 0x0000002023207212 */ /* 0x000fe200078e3cff */
[----:B------:R-:W-:Y:S01]  /*0ee0*/  IMAD.WIDE.U32 R28, R33, 0x3, R28 ;  /* 0x00000003211c7825 */ /* 0x000fe200078e001c */
[----:B------:R-:W-:-:S04]  /*0ef0*/  LOP3.LUT R33, R27, R2, RZ, 0x3c, !PT ;  /* 0x000000021b217212 */ /* 0x000fc800078e3cff */
[----:B------:R-:W-:Y:S01]  /*0f00*/  SHF.R.U64 R35, R33, 0x10, R30 ;  /* 0x0000001021237819 */ /* 0x000fe2000000121e */
[----:B------:R-:W0:Y:S01]  /*0f10*/  POPC R32, R32 ;  /* 0x0000002000207309 */ /* 0x000e220000000000 */
[--C-:B------:R-:W-:Y:S02]  /*0f20*/  SHF.R.U64 R28, R28, 0x10, R29.reuse ;  /* 0x000000101c1c7819 */ /* 0x100fe4000000121d */
[----:B------:R-:W-:Y:S02]  /*0f30*/  SHF.R.U32.HI R33, RZ, 0x10, R29 ;  /* 0x00000010ff217819 */ /* 0x000fe4000001161d */
[----:B------:R-:W-:-:S04]  /*0f40*/  IADD3 R28, P0, PT, -R28, R35, RZ ;  /* 0x000000231c1c7210 */ /* 0x000fc80007f1e1ff */
[----:B------:R-:W-:Y:S01]  /*0f50*/  LEA.HI.X R33, R30, ~R33, RZ, 0x10, P0 ;  /* 0x800000211e217211 */ /* 0x000fe200000f84ff */
[----:B------:R-:W-:-:S04]  /*0f60*/  IMAD.WIDE.U32 R28, R28, 0xfc1, RZ ;  /* 0x00000fc11c1c7825 */ /* 0x000fc800078e00ff */
[----:B------:R-:W-:Y:S02]  /*0f70*/  IMAD R33, R33, 0xfc1, RZ ;  /* 0x00000fc121217824 */ /* 0x000fe400078e02ff */
[----:B0-----:R-:W-:Y:S02]  /*0f80*/  IMAD.IADD R31, R31, 0x1, R32 ;  /* 0x000000011f1f7824 */ /* 0x001fe400078e0220 */
[----:B------:R-:W-:-:S03]  /*0f90*/  IMAD.IADD R35, R29, 0x1, R33 ;  /* 0x000000011d237824 */ /* 0x000fc600078e0221 */
[----:B------:R-:W-:Y:S01]  /*0fa0*/  ISETP.GT.U32.AND P0, PT, R31, 0x3, PT ;  /* 0x000000031f00780c */ /* 0x000fe20003f04070 */
[----:B------:R-:W-:Y:S01]  /*0fb0*/  IMAD.MOV.U32 R31, RZ, RZ, RZ ;  /* 0x000000ffff1f7224 */ /* 0x000fe200078e00ff */
[----:B------:R-:W-:Y:S02]  /*0fc0*/  SHF.R.U64 R35, R28, 0x3, R35 ;  /* 0x000000031c237819 */ /* 0x000fe40000001223 */
[----:B------:R-:W-:Y:S02]  /*0fd0*/  ISETP.GT.U32.AND.EX P0, PT, RZ, RZ, PT, P0 ;  /* 0x000000ffff00720c */ /* 0x000fe40003f04100 */
[----:B------:R-:W-:-:S04]  /*0fe0*/  LOP3.LUT R35, R35, 0x1fff, RZ, 0xc0, !PT ;  /* 0x00001fff23237812 */ /* 0x000fc800078ec0ff */
[----:B------:R-:W-:-:S07]  /*0ff0*/  LOP3.LUT R35, R35, 0x5, RZ, 0x3c, !PT ;  /* 0x0000000523237812 */ /* 0x000fce00078e3cff */
.L_x_4:
[----:B------:R-:W-:Y:S02]  /*1000*/  IADD3 R33, P1, PT, RZ, R27, RZ ;  /* 0x0000001bff217210 */ /* 0x000fe40007f3e0ff */
[----:B------:R-:W-:Y:S02]  /*1010*/  ISETP.GE.U32.AND P3, PT, R35, 0xe000, PT ;  /* 0x0000e0002300780c */ /* 0x000fe40003f66070 */
[----:B------:R-:W-:Y:S01]  /*1020*/  LOP3.LUT R29, R33, 0xdeece66d, RZ, 0x3c, !PT ;  /* 0xdeece66d211d7812 */ /* 0x000fe200078e3cff */
[----:B------:R-:W-:Y:S01]  /*1030*/  IMAD.X R32, R35, 0x1, R30, P1 ;  /* 0x0000000123207824 */ /* 0x000fe200008e061e */
[----:B------:R-:W-:Y:S02]  /*1040*/  ISETP.GE.U32.AND.EX P3, PT, R31, RZ, PT, P3 ;  /* 0x000000ff1f00720c */ /* 0x000fe40003f66130 */
[----:B------:R-:W-:Y:S01]  /*1050*/  IADD3 R35, P4, PT, R35, 0x2000, RZ ;  /* 0x0000200023237810 */ /* 0x000fe20007f9e0ff */
[----:B------:R-:W-:Y:S01]  /*1060*/  IMAD.HI.U32 R34, R29, 0xa690000, R8 ;  /* 0x0a6900001d227827 */ /* 0x000fe200078e0008 */
[----:B------:R-:W-:-:S03]  /*1070*/  LOP3.LUT R36, R32, 0xffff, RZ, 0xc0, !PT ;  /* 0x0000ffff20247812 */ /* 0x000fc600078ec0ff */
[----:B------:R-:W-:Y:S01]  /*1080*/  IMAD.X R31, RZ, RZ, R31, P4 ;  /* 0x000000ffff1f7224 */ /* 0x000fe200020e061f */
[----:B------:R-:W-:-:S05]  /*1090*/  LOP3.LUT R36, R36, 0x5, RZ, 0x3c, !PT ;  /* 0x0000000524247812 */ /* 0x000fca00078e3cff */
[C---:B------:R-:W-:Y:S02]  /*10a0*/  IMAD R28, R36.reuse, 0xa690000, RZ ;  /* 0x0a690000241c7824 */ /* 0x040fe400078e02ff */
[C---:B------:R-:W-:Y:S02]  /*10b0*/  IMAD R40, R36.reuse, 0x5f110000, RZ ;  /* 0x5f11000024287824 */ /* 0x040fe400078e02ff */
[C---:B------:R-:W-:Y:S02]  /*10c0*/  IMAD R37, R29.reuse, -0x44df4ba0, R28 ;  /* 0xbb20b4601d257824 */ /* 0x040fe400078e021c */
[----:B------:R-:W-:Y:S02]  /*10d0*/  IMAD R38, R36, -0x19930000, RZ ;  /* 0xe66d000024267824 */ /* 0x000fe400078e02ff */
[----:B------:R-:W-:Y:S02]  /*10e0*/  IMAD.IADD R34, R34, 0x1, R37 ;  /* 0x0000000122227824 */ /* 0x000fe400078e0225 */
[----:B------:R-:W-:-:S03]  /*10f0*/  IMAD.HI.U32 R37, R29, 0x5f110000, R12 ;  /* 0x5f1100001d257827 */ /* 0x000fc600078e000c */
[----:B------:R-:W-:Y:S01]  /*1100*/  SHF.R.S32.HI R39, RZ, 0x1f, R34 ;  /* 0x0000001fff277819 */ /* 0x000fe20000011422 */
[C---:B------:R-:W-:Y:S01]  /*1110*/  IMAD R40, R29.reuse, 0x32eb772c, R40 ;  /* 0x32eb772c1d287824 */ /* 0x040fe200078e0228 */
[----:B------:R-:W-:Y:S01]  /*1120*/  IADD3 R34, P1, PT, RZ, R34, RZ ;  /* 0x00000022ff227210 */ /* 0x000fe20007f3e0ff */
[----:B------:R-:W-:-:S04]  /*1130*/  IMAD.HI.U32 R28, R29, -0x19930000, R10 ;  /* 0xe66d00001d1c7827 */ /* 0x000fc800078e000a */
[----:B------:R-:W-:Y:S02]  /*1140*/  IMAD R38, R29, 0x5deec, R38 ;  /* 0x0005deec1d267824 */ /* 0x000fe400078e0226 */
[----:B------:R-:W-:Y:S02]  /*1150*/  IMAD R36, R36, -0x3b4b0000, RZ ;  /* 0xc4b5000024247824 */ /* 0x000fe400078e02ff */
[----:B------:R-:W-:Y:S01]  /*1160*/  IMAD.IADD R37, R37, 0x1, R40 ;  /* 0x0000000125257824 */ /* 0x000fe200078e0228 */
[----:B------:R-:W-:Y:S01]  /*1170*/  IADD3.X R39, PT, PT, R39, R28, R38, P1, !PT ;  /* 0x0000001c27277210 */ /* 0x000fe20000ffe426 */
[C---:B------:R-:W-:Y:S02]  /*1180*/  IMAD R40, R29.reuse, -0x2b6742f6, R36 ;  /* 0xd498bd0a1d287824 */ /* 0x040fe400078e0224 */
[----:B------:R-:W-:Y:S01]  /*1190*/  IMAD.HI.U32 R29, R29, -0x3b4b0000, R14 ;  /* 0xc4b500001d1d7827 */ /* 0x000fe200078e000e */
[----:B------:R-:W-:Y:S02]  /*11a0*/  SHF.R.S32.HI R36, RZ, 0x1f, R37 ;  /* 0x0000001fff247819 */ /* 0x000fe40000011425 */
[----:B------:R-:W-:-:S02]  /*11b0*/  IADD3 R37, P2, PT, RZ, R37, RZ ;  /* 0x00000025ff257210 */ /* 0x000fc40007f5e0ff */
[----:B------:R-:W-:Y:S02]  /*11c0*/  LEA.HI R28, P1, R39, R34, RZ, 0x1 ;  /* 0x00000022271c7211 */ /* 0x000fe400078308ff */
[----:B------:R-:W-:Y:S02]  /*11d0*/  IADD3.X R36, PT, PT, R36, R29, R40, P2, !PT ;  /* 0x0000001d24247210 */ /* 0x000fe400017fe428 */
[----:B------:R-:W-:Y:S01]  /*11e0*/  ISETP.NE.U32.AND P2, PT, R24, RZ, PT ;  /* 0x000000ff1800720c */ /* 0x000fe20003f45070 */
[----:B------:R-:W-:Y:S01]  /*11f0*/  IMAD.X R39, RZ, RZ, R39, P1 ;  /* 0x000000ffff277224 */ /* 0x000fe200008e0627 */
[----:B------:R-:W-:Y:S02]  /*1200*/  LEA.HI R37, P1, R36, R37, RZ, 0x1 ;  /* 0x0000002524257211 */ /* 0x000fe400078308ff */
[----:B------:R-:W-:Y:S02]  /*1210*/  ISETP.NE.AND.EX P2, PT, R25, RZ, PT, P2 ;  /* 0x000000ff1900720c */ /* 0x000fe40003f45320 */
[--C-:B------:R-:W-:Y:S01]  /*1220*/  SHF.R.U32.HI R29, RZ, 0x1, R39.reuse ;  /* 0x00000001ff1d7819 */ /* 0x100fe20000011627 */
[----:B------:R-:W-:Y:S01]  /*1230*/  IMAD.X R36, RZ, RZ, R36, P1 ;  /* 0x000000ffff247224 */ /* 0x000fe200008e0624 */
[----:B------:R-:W-:-:S03]  /*1240*/  SHF.R.U64 R28, R28, 0x1, R39 ;  /* 0x000000011c1c7819 */ /* 0x000fc60000001227 */
[----:B------:R-:W-:Y:S01]  /*1250*/  IMAD R39, R29, 0x6, RZ ;  /* 0x000000061d277824 */ /* 0x000fe200078e02ff */
[--C-:B------:R-:W-:Y:S01]  /*1260*/  SHF.R.U32.HI R34, RZ, 0x1, R36.reuse ;  /* 0x00000001ff227819 */ /* 0x100fe20000011624 */
[----:B------:R-:W-:Y:S01]  /*1270*/  IMAD.WIDE.U32 R28, R28, 0x6, RZ ;  /* 0x000000061c1c7825 */ /* 0x000fe200078e00ff */
[----:B------:R-:W-:-:S03]  /*1280*/  SHF.R.U64 R37, R37, 0x1, R36 ;  /* 0x0000000125257819 */ /* 0x000fc60000001224 */
[----:B------:R-:W-:Y:S02]  /*1290*/  IMAD.IADD R29, R29, 0x1, R39 ;  /* 0x000000011d1d7824 */ /* 0x000fe400078e0227 */
[----:B------:R-:W-:Y:S02]  /*12a0*/  IMAD R34, R34, -0x6, RZ ;  /* 0xfffffffa22227824 */ /* 0x000fe400078e02ff */
[----:B------:R-:W-:-:S04]  /*12b0*/  IMAD.WIDE.U32 R28, R37, -0x6, R28 ;  /* 0xfffffffa251c7825 */ /* 0x000fc800078e001c */
[----:B------:R-:W-:Y:S01]  /*12c0*/  IMAD R39, R37, 0xffff, R34 ;  /* 0x0000ffff25277824 */ /* 0x000fe200078e0222 */
[----:B------:R-:W-:Y:S02]  /*12d0*/  LOP3.LUT R37, R28, R33, RZ, 0x3c, !PT ;  /* 0x000000211c257212 */ /* 0x000fe400078e3cff */
[----:B------:R-:W-:Y:S01]  /*12e0*/  SEL R33, R33, R24, P0 ;  /* 0x0000001821217207 */ /* 0x000fe20000000000 */
[----:B------:R-:W-:Y:S01]  /*12f0*/  IMAD.IADD R29, R29, 0x1, R39 ;  /* 0x000000011d1d7824 */ /* 0x000fe200078e0227 */
[----:B------:R-:W-:-:S04]  /*1300*/  ISETP.NE.U32.AND P1, PT, R37, R2, PT ;  /* 0x000000022500720c */ /* 0x000fc80003f25070 */
[----:B------:R-:W-:Y:S02]  /*1310*/  LOP3.LUT R29, R29, 0xffff, R32, 0x48, !PT ;  /* 0x0000ffff1d1d7812 */ /* 0x000fe400078e4820 */
[----:B------:R-:W-:Y:S02]  /*1320*/  SEL R32, R32, R25, P0 ;  /* 0x0000001920207207 */ /* 0x000fe40000000000 */
[----:B------:R-:W-:-:S04]  /*1330*/  ISETP.NE.AND.EX P1, PT, R29, R3, PT, P1 ;  /* 0x000000031d00720c */ /* 0x000fc80003f25310 */
[----:B------:R-:W-:Y:S02]  /*1340*/  @!P2 SEL R24, R33, R24, !P1 ;  /* 0x000000182118a207 */ /* 0x000fe40004800000 */
[----:B------:R-:W-:Y:S01]  /*1350*/  @!P2 SEL R25, R32, R25, !P1 ;  /* 0x000000192019a207 */ /* 0x000fe20004800000 */
[----:B------:R-:W-:Y:S06]  /*1360*/  @!P3 BRA `(.L_x_4) ;  /* 0xfffffffc0024b947 */ /* 0x000fec000383ffff */
[----:B------:R-:W-:Y:S05]  /*1370*/  BSYNC.RECONVERGENT B0 ;  /* 0x0000000000007941 */ /* 0x000fea0003800200 */
.L_x_3:
        /* <DEDUP_REMOVED lines=70> */
.L_x_6:
        /* <DEDUP_REMOVED lines=56> */
.L_x_5:
        /* <DEDUP_REMOVED lines=70> */
.L_x_8:
        /* <DEDUP_REMOVED lines=56> */
.L_x_7:
[----:B------:R-:W-:Y:S01]  /*2340*/  VIADD R27, R18, 0xfffa ;  /* 0x0000fffa121b7836 */ /* 0x000fe20000000000 */
[----:B------:R-:W-:Y:S04]  /*2350*/  BSSY.RECONVERGENT B0, `(.L_x_9) ;  /* 0x000007c000007945 */ /* 0x000fe80003800200 */
[----:B------:R-:W-:-:S04]  /*2360*/  LOP3.LUT R27, R27, 0xffff, RZ, 0xc0, !PT ;  /* 0x0000ffff1b1b7812 */ /* 0x000fc800078ec0ff */
[----:B------:R-:W-:-:S05]  /*2370*/  IADD3 R27, P0, PT, -R27, R20, RZ ;  /* 0x000000141b1b7210 */ /* 0x000fca0007f1e1ff */
[----:B------:R-:W-:Y:S02]  /*2380*/  IMAD R30, R27, 0x1f82000, RZ ;  /* 0x01f820001b1e7824 */ /* 0x000fe400078e02ff */
[----:B------:R-:W-:-:S03]  /*2390*/  IMAD.X R18, RZ, RZ, -0x1, P0 ;  /* 0xffffffffff127424 */ /* 0x000fc600000e06ff */
[----:B------:R-:W-:Y:S01]  /*23a0*/  LOP3.LUT R30, R30, 0x1fff0000, RZ, 0xc0, !PT ;  /* 0x1fff00001e1e7812 */ /* 0x000fe200078ec0ff */
[----:B------:R-:W-:-:S03]  /*23b0*/  IMAD R33, R18, 0xfc1, RZ ;  /* 0x00000fc112217824 */ /* 0x000fc600078e02ff */
[----:B------:R-:W-:-:S04]  /*23c0*/  LOP3.LUT R30, R30, 0x1eec0000, RZ, 0x3c, !PT ;  /* 0x1eec00001e1e7812 */ /* 0x000fc800078e3cff */
[----:B------:R-:W-:-:S04]  /*23d0*/  IADD3 R30, P1, PT, R30, R21, RZ ;  /* 0x000000151e1e7210 */ /* 0x000fc80007f3e0ff */
[----:B------:R-:W-:-:S04]  /*23e0*/  LOP3.LUT R31, R30, 0x1fffffff, RZ, 0xc0, !PT ;  /* 0x1fffffff1e1f7812 */ /* 0x000fc800078ec0ff */
[----:B------:R-:W-:-:S05]  /*23f0*/  LOP3.LUT R31, R31, 0x1eece66d, RZ, 0x3c, !PT ;  /* 0x1eece66d1f1f7812 */ /* 0x000fca00078e3cff */
[----:B------:R-:W-:-:S04]  /*2400*/  IMAD.WIDE.U32 R28, R31, 0x772c5f11, R6 ;  /* 0x772c5f111f1c7825 */ /* 0x000fc800078e0006 */
[----:B------:R-:W-:-:S04]  /*2410*/  IMAD.WIDE.U32 R20, R31, -0x4b9ff597, R4 ;  /* 0xb4600a691f147825 */ /* 0x000fc800078e0004 */
[C---:B------:R-:W-:Y:S02]  /*2420*/  IMAD R29, R31.reuse, 0x32eb, R29 ;  /* 0x000032eb1f1d7824 */ /* 0x040fe400078e021d */
[----:B------:R-:W-:-:S03]  /*2430*/  IMAD R31, R31, 0xbb20, R21 ;  /* 0x0000bb201f1f7824 */ /* 0x000fc600078e0215 */
[----:B------:R-:W-:Y:S01]  /*2440*/  SHF.R.U64 R21, R28, 0x10, R29 ;  /* 0x000000101c157819 */ /* 0x000fe2000000121d */
[----:B------:R-:W-:Y:S01]  /*2450*/  IMAD.WIDE.U32 R28, R27, 0xfc1, RZ ;  /* 0x00000fc11b1c7825 */ /* 0x000fe200078e00ff */
[----:B------:R-:W-:Y:S02]  /*2460*/  SHF.R.U64 R20, R20, 0x10, R31 ;  /* 0x0000001014147819 */ /* 0x000fe4000000121f */
[----:B------:R-:W-:Y:S01]  /*2470*/  LEA.HI R21, R21, R21, RZ, 0x1 ;  /* 0x0000001515157211 */ /* 0x000fe200078f08ff */
[----:B------:R-:W-:Y:S01]  /*2480*/  IMAD.IADD R29, R29, 0x1, R33 ;  /* 0x000000011d1d7824 */ /* 0x000fe200078e0221 */
[----:B------:R-:W-:Y:S02]  /*2490*/  LEA.HI R31, R20, R20, RZ, 0x1 ;  /* 0x00000014141f7211 */ /* 0x000fe400078f08ff */
[----:B------:R-:W-:Y:S02]  /*24a0*/  LOP3.LUT R21, R21, 0x1, RZ, 0xfc, !PT ;  /* 0x0000000115157812 */ /* 0x000fe400078efcff */
[----:B------:R-:W-:-:S02]  /*24b0*/  LOP3.LUT R31, R31, 0x1, RZ, 0xfc, !PT ;  /* 0x000000011f1f7812 */ /* 0x000fc400078efcff */
[----:B------:R-:W-:Y:S01]  /*24c0*/  SHF.R.U64 R29, R28, 0x3, R29 ;  /* 0x000000031c1d7819 */ /* 0x000fe2000000121d */
[----:B------:R-:W-:-:S03]  /*24d0*/  IMAD.WIDE.U32 R20, R21, 0x7fffd, RZ ;  /* 0x0007fffd15147825 */ /* 0x000fc600078e00ff */
[----:B------:R-:W-:Y:S01]  /*24e0*/  LOP3.LUT R22, R29, 0x4, R22, 0x96, !PT ;  /* 0x000000041d167812 */ /* 0x000fe200078e9616 */
[----:B------:R-:W-:-:S05]  /*24f0*/  IMAD.WIDE.U32 R20, R31, 0x3, R20 ;  /* 0x000000031f147825 */ /* 0x000fca00078e0014 */
[----:B------:R-:W-:-:S05]  /*2500*/  SHF.R.U64 R21, R20, 0x10, R21 ;  /* 0x0000001014157819 */ /* 0x000fca0000001215 */
[----:B------:R-:W-:-:S04]  /*2510*/  IMAD.IADD R21, R22, 0x1, -R21 ;  /* 0x0000000116157824 */ /* 0x000fc800078e0a15 */
[----:B------:R-:W-:-:S05]  /*2520*/  IMAD.SHL.U32 R21, R21, 0x20000000, RZ ;  /* 0x2000000015157824 */ /* 0x000fca00078e00ff */
[----:B------:R-:W-:-:S04]  /*2530*/  LOP3.LUT R21, R21, 0xe0000000, RZ, 0xc0, !PT ;  /* 0xe000000015157812 */ /* 0x000fc800078ec0ff */
[----:B------:R-:W-:-:S04]  /*2540*/  LOP3.LUT R21, R21, 0xc0000000, RZ, 0x3c, !PT ;  /* 0xc000000015157812 */ /* 0x000fc800078e3cff */
[----:B------:R-:W-:-:S04]  /*2550*/  IADD3 R21, P0, PT, R21, R30, RZ ;  /* 0x0000001e15157210 */ /* 0x000fc80007f1e0ff */
[C---:B------:R-:W-:Y:S02]  /*2560*/  LOP3.LUT R29, R21.reuse, 0xdeece66d, RZ, 0x3c, !PT ;  /* 0xdeece66d151d7812 */ /* 0x040fe400078e3cff */
[----:B------:R-:W-:Y:S02]  /*2570*/  IADD3.X R23, PT, PT, RZ, RZ, R23, P0, P1 ;  /* 0x000000ffff177210 */ /* 0x000fe400007e2417 */
[----:B------:R-:W-:Y:S01]  /*2580*/  LOP3.LUT R20, R21, R2, RZ, 0x3c, !PT ;  /* 0x0000000215147212 */ /* 0x000fe200078e3cff */
[----:B------:R-:W-:-:S04]  /*2590*/  IMAD.WIDE.U32 R6, R29, 0x772c5f11, R6 ;  /* 0x772c5f111d067825 */ /* 0x000fc800078e0006 */
[C---:B------:R-:W-:Y:S02]  /*25a0*/  IMAD R7, R29.reuse, 0x32eb, R7 ;  /* 0x000032eb1d077824 */ /* 0x040fe400078e0207 */
[----:B------:R-:W-:-:S03]  /*25b0*/  IMAD.WIDE.U32 R4, R29, -0x4b9ff597, R4 ;  /* 0xb4600a691d047825 */ /* 0x000fc600078e0004 */
[----:B------:R-:W-:Y:S01]  /*25c0*/  SHF.R.U64 R6, R6, 0x10, R7 ;  /* 0x0000001006067819 */ /* 0x000fe20000001207 */
[----:B------:R-:W-:-:S03]  /*25d0*/  IMAD R7, R29, 0xbb20, R5 ;  /* 0x0000bb201d077824 */ /* 0x000fc600078e0205 */
[----:B------:R-:W-:Y:S02]  /*25e0*/  LEA.HI R5, R6, R6, RZ, 0x1 ;  /* 0x0000000606057211 */ /* 0x000fe400078f08ff */
[----:B------:R-:W-:Y:S02]  /*25f0*/  SHF.R.U64 R6, R4, 0x10, R7 ;  /* 0x0000001004067819 */ /* 0x000fe40000001207 */
[----:B------:R-:W-:Y:S02]  /*2600*/  IADD3 R4, P2, PT, R27, -0x1, RZ ;  /* 0xffffffff1b047810 */ /* 0x000fe40007f5e0ff */
[----:B------:R-:W-:Y:S02]  /*2610*/  LOP3.LUT R5, R5, 0x1, RZ, 0xfc, !PT ;  /* 0x0000000105057812 */ /* 0x000fe400078efcff */
[----:B------:R-:W-:Y:S02]  /*2620*/  LEA.HI R6, R6, R6, RZ, 0x1 ;  /* 0x0000000606067211 */ /* 0x000fe400078f08ff */
[----:B------:R-:W-:Y:S01]  /*2630*/  LOP3.LUT R27, R4, R27, RZ, 0x3c, !PT ;  /* 0x0000001b041b7212 */ /* 0x000fe200078e3cff */
[----:B------:R-:W-:Y:S01]  /*2640*/  IMAD.WIDE.U32 R4, R5, -0x3, RZ ;  /* 0xfffffffd05047825 */ /* 0x000fe200078e00ff */
[----:B------:R-:W-:-:S02]  /*2650*/  LOP3.LUT R7, R6, 0x1, RZ, 0xfc, !PT ;  /* 0x0000000106077812 */ /* 0x000fc400078efcff */
[----:B------:R-:W-:Y:S01]  /*2660*/  IADD3.X R29, PT, PT, R18, -0x1, RZ, P2, !PT ;  /* 0xffffffff121d7810 */ /* 0x000fe200017fe4ff */
[----:B------:R0:W-:Y:S02]  /*2670*/  POPC R6, R27 ;  /* 0x0000001b00067309 */ /* 0x0001e40000000000 */
[----:B------:R-:W-:Y:S01]  /*2680*/  IMAD.WIDE.U32 R4, R7, 0x3, R4 ;  /* 0x0000000307047825 */ /* 0x000fe200078e0004 */
[----:B------:R-:W-:Y:S02]  /*2690*/  LOP3.LUT R7, R29, R18, RZ, 0x3c, !PT ;  /* 0x000000121d077212 */ /* 0x000fe400078e3cff */
[----:B------:R-:W-:Y:S02]  /*26a0*/  SHF.R.U64 R29, R20, 0x10, R23 ;  /* 0x00000010141d7819 */ /* 0x000fe40000001217 */
[--C-:B------:R-:W-:Y:S02]  /*26b0*/  SHF.R.U64 R4, R4, 0x10, R5.reuse ;  /* 0x0000001004047819 */ /* 0x100fe40000001205 */
[----:B------:R-:W-:Y:S01]  /*26c0*/  SHF.R.U32.HI R18, RZ, 0x10, R5 ;  /* 0x00000010ff127819 */ /* 0x000fe20000011605 */
[----:B------:R-:W1:Y:S01]  /*26d0*/  POPC R7, R7 ;  /* 0x0000000700077309 */ /* 0x000e620000000000 */
[----:B------:R-:W-:-:S04]  /*26e0*/  IADD3 R4, P0, PT, -R4, R29, RZ ;  /* 0x0000001d04047210 */ /* 0x000fc80007f1e1ff */
[----:B------:R-:W-:Y:S01]  /*26f0*/  LEA.HI.X R18, R23, ~R18, RZ, 0x10, P0 ;  /* 0x8000001217127211 */ /* 0x000fe200000f84ff */
[----:B------:R-:W-:-:S04]  /*2700*/  IMAD.WIDE.U32 R4, R4, 0xfc1, RZ ;  /* 0x00000fc104047825 */ /* 0x000fc800078e00ff */
[----:B0-----:R-:W-:-:S04]  /*2710*/  IMAD R27, R18, 0xfc1, RZ ;  /* 0x00000fc1121b7824 */ /* 0x001fc800078e02ff */
[----:B------:R-:W-:Y:S02]  /*2720*/  IMAD.IADD R5, R5, 0x1, R27 ;  /* 0x0000000105057824 */ /* 0x000fe400078e021b */
[----:B-1----:R-:W-:-:S03]  /*2730*/  IMAD.IADD R6, R6, 0x1, R7 ;  /* 0x0000000106067824 */ /* 0x002fc600078e0207 */
[----:B------:R-:W-:Y:S02]  /*2740*/  SHF.R.U64 R20, R4, 0x3, R5 ;  /* 0x0000000304147819 */ /* 0x000fe40000001205 */
[----:B------:R-:W-:Y:S01]  /*2750*/  ISETP.GT.U32.AND P0, PT, R6, 0x3, PT ;  /* 0x000000030600780c */ /* 0x000fe20003f04070 */
[----:B------:R-:W-:Y:S01]  /*2760*/  IMAD.MOV.U32 R6, RZ, RZ, RZ ;  /* 0x000000ffff067224 */ /* 0x000fe200078e00ff */
[----:B------:R-:W-:Y:S02]  /*2770*/  LOP3.LUT R20, R20, 0x1fff, RZ, 0xc0, !PT ;  /* 0x00001fff14147812 */ /* 0x000fe400078ec0ff */
[----:B------:R-:W-:Y:S02]  /*2780*/  ISETP.GT.U32.AND.EX P0, PT, RZ, RZ, PT, P0 ;  /* 0x000000ffff00720c */ /* 0x000fe40003f04100 */
[----:B------:R-:W-:-:S11]  /*2790*/  LOP3.LUT R20, R20, 0x5, RZ, 0x3c, !PT ;  /* 0x0000000514147812 */ /* 0x000fd600078e3cff */
.L_x_10:
[----:B------:R-:W-:Y:S02]  /*27a0*/  IADD3 R7, P1, PT, RZ, R21, RZ ;  /* 0x00000015ff077210 */ /* 0x000fe40007f3e0ff */
[C---:B------:R-:W-:Y:S02]  /*27b0*/  ISETP.GE.U32.AND P3, PT, R20.reuse, 0xe000, PT ;  /* 0x0000e0001400780c */ /* 0x040fe40003f66070 */
        /* <DEDUP_REMOVED lines=54> */
.L_x_9:
[----:B------:R0:W-:Y:S01]  /*2b20*/  STS.64 [R26], R24 ;  /* 0x000000181a007388 */ /* 0x0001e20000000a00 */
[----:B------:R-:W-:Y:S01]  /*2b30*/  IMAD.MOV.U32 R9, RZ, RZ, 0x1 ;  /* 0x00000001ff097424 */ /* 0x000fe200078e00ff */
[----:B------:R-:W-:Y:S01]  /*2b40*/  UPLOP3.LUT UP0, UPT, UPT, UPT, UPT, 0x40, 0x4 ;  /* 0x000000000004789c */ /* 0x000fe20003f0e870 */
[----:B------:R-:W-:Y:S10]  /*2b50*/  BRA.U UP1, `(.L_x_11) ;  /* 0xffffffd501507547 */ /* 0x000ff4000b83ffff */
[----:B------:R-:W-:Y:S01]  /*2b60*/  LEA R4, R0, UR4, 0x4 ;  /* 0x0000000400047c11 */ /* 0x000fe2000f8e20ff */
[----:B------:R-:W1:Y:S01]  /*2b70*/  LDC.64 R2, c[0x0][0x390] ;  /* 0x0000e400ff027b82 */ /* 0x000e620000000a00 */
[----:B------:R-:W-:-:S04]  /*2b80*/  IMAD R9, R16, 0x8000, R17 ;  /* 0x0000800010097824 */ /* 0x000fc800078e0211 */
[----:B------:R-:W2:Y:S01]  /*2b90*/  LDS.128 R4, [R4] ;  /* 0x0000000004047984 */ /* 0x000ea20000000c00 */
[----:B------:R-:W-:-:S04]  /*2ba0*/  IMAD.SHL.U32 R9, R9, 0x2, RZ ;  /* 0x0000000209097824 */ /* 0x000fc800078e00ff */
[----:B-1----:R-:W-:-:S05]  /*2bb0*/  IMAD.WIDE R2, R9, 0x8, R2 ;  /* 0x0000000809027825 */ /* 0x002fca00078e0202 */
[----:B--2---:R-:W-:Y:S04]  /*2bc0*/  STG.E.64 desc[UR6][R2.64], R4 ;  /* 0x0000000402007986 */ /* 0x004fe8000c101b06 */
[----:B------:R-:W-:Y:S01]  /*2bd0*/  STG.E.64 desc[UR6][R2.64+0x8], R6 ;  /* 0x0000080602007986 */ /* 0x000fe2000c101b06 */
[----:B------:R-:W-:Y:S05]  /*2be0*/  EXIT ;  /* 0x000000000000794d */ /* 0x000fea0003800000 */
.L_x_12:
        /* <DEDUP_REMOVED lines=9> */
.L_x_14:


//--------------------- .nv.shared.reserved.0     --------------------------
	.section	.nv.shared.reserved.0,"aw",@nobits
	.weak		__nv_reservedSMEM_offset_0_alias
	.size		__nv_reservedSMEM_offset_0_alias, 0, 64
	.other		__nv_reservedSMEM_offset_0_alias,@"STO_CUDA_RESERVED_SHARED STV_DEFAULT"
__nv_reservedSMEM_offset_0_alias:
	.zero		0
	.zero		64


//--------------------- .nv.global                --------------------------
	.section	.nv.global,"aw",@nobits
.nv.global:
	.type		_ZN34_INTERNAL_b3834210_4_k_cu_e26c7c046thrust24THRUST_300001_SM_1000_NS3seqE,@object
	.size		_ZN34_INTERNAL_b3834210_4_k_cu_e26c7c046thrust24THRUST_300001_SM_1000_NS3seqE,(_ZN34_INTERNAL_b3834210_4_k_cu_e26c7c044cuda3std3__48in_placeE - _ZN34_INTERNAL_b3834210_4_k_cu_e26c7c046thrust24THRUST_300001_SM_1000_NS3seqE)
_ZN34_INTERNAL_b3834210_4_k_cu_e26c7c046thrust24THRUST_300001_SM_1000_NS3seqE:
	.zero		1
	.type		_ZN34_INTERNAL_b3834210_4_k_cu_e26c7c044cuda3std3__48in_placeE,@object
	.size		_ZN34_INTERNAL_b3834210_4_k_cu_e26c7c044cuda3std3__48in_placeE,(_ZN34_INTERNAL_b3834210_4_k_cu_e26c7c044cuda3std6ranges3__45__cpo4sizeE - _ZN34_INTERNAL_b3834210_4_k_cu_e26c7c044cuda3std3__48in_placeE)
_ZN34_INTERNAL_b3834210_4_k_cu_e26c7c044cuda3std3__48in_placeE:
	.zero		1
	.type		_ZN34_INTERNAL_b3834210_4_k_cu_e26c7c044cuda3std6ranges3__45__cpo4sizeE,@object
	.size		_ZN34_INTERNAL_b3834210_4_k_cu_e26c7c044cuda3std6ranges3__45__cpo4sizeE,(_ZN34_INTERNAL_b3834210_4_k_cu_e26c7c046thrust24THRUST_300001_SM_1000_NS12placeholders2_3E - _ZN34_INTERNAL_b3834210_4_k_cu_e26c7c044cuda3std6ranges3__45__cpo4sizeE)
_ZN34_INTERNAL_b3834210_4_k_cu_e26c7c044cuda3std6ranges3__45__cpo4sizeE:
	.zero		1
	.type		_ZN34_INTERNAL_b3834210_4_k_cu_e26c7c046thrust24THRUST_300001_SM_1000_NS12placeholders2_3E,@object
	.size		_ZN34_INTERNAL_b3834210_4_k_cu_e26c7c046thrust24THRUST_300001_SM_1000_NS12placeholders2_3E,(_ZN34_INTERNAL_b3834210_4_k_cu_e26c7c044cuda3std3__45__cpo6cbeginE - _ZN34_INTERNAL_b3834210_4_k_cu_e26c7c046thrust24THRUST_300001_SM_1000_NS12placeholders2_3E)
_ZN34_INTERNAL_b3834210_4_k_cu_e26c7c046thrust24THRUST_300001_SM_1000_NS12placeholders2_3E:
	.zero		1
	.type		_ZN34_INTERNAL_b3834210_4_k_cu_e26c7c044cuda3std3__45__cpo6cbeginE,@object
	.size		_ZN34_INTERNAL_b3834210_4_k_cu_e26c7c044cuda3std3__45__cpo6cbeginE,(_ZN34_INTERNAL_b3834210_4_k_cu_e26c7c044cuda3std6ranges3__45__cpo6cbeginE - _ZN34_INTERNAL_b3834210_4_k_cu_e26c7c044cuda3std3__45__cpo6cbeginE)
_ZN34_INTERNAL_b3834210_4_k_cu_e26c7c044cuda3std3__45__cpo6cbeginE:
	.zero		1
	.type		_ZN34_INTERNAL_b3834210_4_k_cu_e26c7c044cuda3std6ranges3__45__cpo6cbeginE,@object
	.size		_ZN34_INTERNAL_b3834210_4_k_cu_e26c7c044cuda3std6ranges3__45__cpo6cbeginE,(_ZN34_INTERNAL_b3834210_4_k_cu_e26c7c046thrust24THRUST_300001_SM_1000_NS12placeholders2_7E - _ZN34_INTERNAL_b3834210_4_k_cu_e26c7c044cuda3std6ranges3__45__cpo6cbeginE)
_ZN34_INTERNAL_b3834210_4_k_cu_e26c7c044cuda3std6ranges3__45__cpo6cbeginE:
	.zero		1
	.type		_ZN34_INTERNAL_b3834210_4_k_cu_e26c7c046thrust24THRUST_300001_SM_1000_NS12placeholders2_7E,@object
	.size		_ZN34_INTERNAL_b3834210_4_k_cu_e26c7c046thrust24THRUST_300001_SM_1000_NS12placeholders2_7E,(_ZN34_INTERNAL_b3834210_4_k_cu_e26c7c044cuda3std3__45__cpo7crbeginE - _ZN34_INTERNAL_b3834210_4_k_cu_e26c7c046thrust24THRUST_300001_SM_1000_NS12placeholders2_7E)
_ZN34_INTERNAL_b3834210_4_k_cu_e26c7c046thrust24THRUST_300001_SM_1000_NS12placeholders2_7E:
	.zero		1
	.type		_ZN34_INTERNAL_b3834210_4_k_cu_e26c7c044cuda3std3__45__cpo7crbeginE,@object
	.size		_ZN34_INTERNAL_b3834210_4_k_cu_e26c7c044cuda3std3__45__cpo7crbeginE,(_ZN34_INTERNAL_b3834210_4_k_cu_e26c7c044cuda3std6ranges3__45__cpo4nextE - _ZN34_INTERNAL_b3834210_4_k_cu_e26c7c044cuda3std3__45__cpo7crbeginE)
_ZN34_INTERNAL_b3834210_4_k_cu_e26c7c044cuda3std3__45__cpo7crbeginE:
	.zero		1
	.type		_ZN34_INTERNAL_b3834210_4_k_cu_e26c7c044cuda3std6ranges3__45__cpo4nextE,@object
	.size		_ZN34_INTERNAL_b3834210_4_k_cu_e26c7c044cuda3std6ranges3__45__cpo4nextE,(_ZN34_INTERNAL_b3834210_4_k_cu_e26c7c044cuda3std6ranges3__45__cpo4swapE - _ZN34_INTERNAL_b3834210_4_k_cu_e26c7c044cuda3std6ranges3__45__cpo4nextE)
_ZN34_INTERNAL_b3834210_4_k_cu_e26c7c044cuda3std6ranges3__45__cpo4nextE:
	.zero		1
	.type		_ZN34_INTERNAL_b3834210_4_k_cu_e26c7c044cuda3std6ranges3__45__cpo4swapE,@object
	.size		_ZN34_INTERNAL_b3834210_4_k_cu_e26c7c044cuda3std6ranges3__45__cpo4swapE,(_ZN34_INTERNAL_b3834210_4_k_cu_e26c7c046thrust24THRUST_300001_SM_1000_NS8cuda_cub10par_nosyncE - _ZN34_INTERNAL_b3834210_4_k_cu_e26c7c044cuda3std6ranges3__45__cpo4swapE)
_ZN34_INTERNAL_b3834210_4_k_cu_e26c7c044cuda3std6ranges3__45__cpo4swapE:
	.zero		1
	.type		_ZN34_INTERNAL_b3834210_4_k_cu_e26c7c046thrust24THRUST_300001_SM_1000_NS8cuda_cub10par_nosyncE,@object
	.size		_ZN34_INTERNAL_b3834210_4_k_cu_e26c7c046thrust24THRUST_300001_SM_1000_NS8cuda_cub10par_nosyncE,(_ZN34_INTERNAL_b3834210_4_k_cu_e26c7c046thrust24THRUST_300001_SM_1000_NS12placeholders2_9E - _ZN34_INTERNAL_b3834210_4_k_cu_e26c7c046thrust24THRUST_300001_SM_1000_NS8cuda_cub10par_nosyncE)
_ZN34_INTERNAL_b3834210_4_k_cu_e26c7c046thrust24THRUST_300001_SM_1000_NS8cuda_cub10par_nosyncE:
	.zero		1
	.type		_ZN34_INTERNAL_b3834210_4_k_cu_e26c7c046thrust24THRUST_300001_SM_1000_NS12placeholders2_9E,@object
	.size		_ZN34_INTERNAL_b3834210_4_k_cu_e26c7c046thrust24THRUST_300001_SM_1000_NS12placeholders2_9E,(_ZN34_INTERNAL_b3834210_4_k_cu_e26c7c044cuda3std3__436_GLOBAL__N__b3834210_4_k_cu_e26c7c046ignoreE - _ZN34_INTERNAL_b3834210_4_k_cu_e26c7c046thrust24THRUST_300001_SM_1000_NS12placeholders2_9E)
_ZN34_INTERNAL_b3834210_4_k_cu_e26c7c046thrust24THRUST_300001_SM_1000_NS12placeholders2_9E:
	.zero		1
	.type		_ZN34_INTERNAL_b3834210_4_k_cu_e26c7c044cuda3std3__436_GLOBAL__N__b3834210_4_k_cu_e26c7c046ignoreE,@object
	.size		_ZN34_INTERNAL_b3834210_4_k_cu_e26c7c044cuda3std3__436_GLOBAL__N__b3834210_4_k_cu_e26c7c046ignoreE,(_ZN34_INTERNAL_b3834210_4_k_cu_e26c7c044cuda3std6ranges3__45__cpo4dataE - _ZN34_INTERNAL_b3834210_4_k_cu_e26c7c044cuda3std3__436_GLOBAL__N__b3834210_4_k_cu_e26c7c046ignoreE)
_ZN34_INTERNAL_b3834210_4_k_cu_e26c7c044cuda3std3__436_GLOBAL__N__b3834210_4_k_cu_e26c7c046ignoreE:
	.zero		1
	.type		_ZN34_INTERNAL_b3834210_4_k_cu_e26c7c044cuda3std6ranges3__45__cpo4dataE,@object
	.size		_ZN34_INTERNAL_b3834210_4_k_cu_e26c7c044cuda3std6ranges3__45__cpo4dataE,(_ZN34_INTERNAL_b3834210_4_k_cu_e26c7c046thrust24THRUST_300001_SM_1000_NS12placeholders2_1E - _ZN34_INTERNAL_b3834210_4_k_cu_e26c7c044cuda3std6ranges3__45__cpo4dataE)
_ZN34_INTERNAL_b3834210_4_k_cu_e26c7c044cuda3std6ranges3__45__cpo4dataE:
	.zero		1
	.type		_ZN34_INTERNAL_b3834210_4_k_cu_e26c7c046thrust24THRUST_300001_SM_1000_NS12placeholders2_1E,@object
	.size		_ZN34_INTERNAL_b3834210_4_k_cu_e26c7c046thrust24THRUST_300001_SM_1000_NS12placeholders2_1E,(_ZN34_INTERNAL_b3834210_4_k_cu_e26c7c044cuda3std3__45__cpo5beginE - _ZN34_INTERNAL_b3834210_4_k_cu_e26c7c046thrust24THRUST_300001_SM_1000_NS12placeholders2_1E)
_ZN34_INTERNAL_b3834210_4_k_cu_e26c7c046thrust24THRUST_300001_SM_1000_NS12placeholders2_1E:
	.zero		1
	.type		_ZN34_INTERNAL_b3834210_4_k_cu_e26c7c044cuda3std3__45__cpo5beginE,@object
	.size		_ZN34_INTERNAL_b3834210_4_k_cu_e26c7c044cuda3std3__45__cpo5beginE,(_ZN34_INTERNAL_b3834210_4_k_cu_e26c7c044cuda3std6ranges3__45__cpo5beginE - _ZN34_INTERNAL_b3834210_4_k_cu_e26c7c044cuda3std3__45__cpo5beginE)
_ZN34_INTERNAL_b3834210_4_k_cu_e26c7c044cuda3std3__45__cpo5beginE:
	.zero		1
	.type		_ZN34_INTERNAL_b3834210_4_k_cu_e26c7c044cuda3std6ranges3__45__cpo5beginE,@object
	.size		_ZN34_INTERNAL_b3834210_4_k_cu_e26c7c044cuda3std6ranges3__45__cpo5beginE,(_ZN34_INTERNAL_b3834210_4_k_cu_e26c7c046thrust24THRUST_300001_SM_1000_NS12placeholders2_5E - _ZN34_INTERNAL_b3834210_4_k_cu_e26c7c044cuda3std6ranges3__45__cpo5beginE)
_ZN34_INTERNAL_b3834210_4_k_cu_e26c7c044cuda3std6ranges3__45__cpo5beginE:
	.zero		1
	.type		_ZN34_INTERNAL_b3834210_4_k_cu_e26c7c046thrust24THRUST_300001_SM_1000_NS12placeholders2_5E,@object
	.size		_ZN34_INTERNAL_b3834210_4_k_cu_e26c7c046thrust24THRUST_300001_SM_1000_NS12placeholders2_5E,(_ZN34_INTERNAL_b3834210_4_k_cu_e26c7c044cuda3std3__45__cpo6rbeginE - _ZN34_INTERNAL_b3834210_4_k_cu_e26c7c046thrust24THRUST_300001_SM_1000_NS12placeholders2_5E)
_ZN34_INTERNAL_b3834210_4_k_cu_e26c7c046thrust24THRUST_300001_SM_1000_NS12placeholders2_5E:
	.zero		1
	.type		_ZN34_INTERNAL_b3834210_4_k_cu_e26c7c044cuda3std3__45__cpo6rbeginE,@object
	.size		_ZN34_INTERNAL_b3834210_4_k_cu_e26c7c044cuda3std3__45__cpo6rbeginE,(_ZN34_INTERNAL_b3834210_4_k_cu_e26c7c044cuda3std6ranges3__45__cpo7advanceE - _ZN34_INTERNAL_b3834210_4_k_cu_e26c7c044cuda3std3__45__cpo6rbeginE)
_ZN34_INTERNAL_b3834210_4_k_cu_e26c7c044cuda3std3__45__cpo6rbeginE:
	.zero		1
	.type		_ZN34_INTERNAL_b3834210_4_k_cu_e26c7c044cuda3std6ranges3__45__cpo7advanceE,@object
	.size		_ZN34_INTERNAL_b3834210_4_k_cu_e26c7c044cuda3std6ranges3__45__cpo7advanceE,(_ZN34_INTERNAL_b3834210_4_k_cu_e26c7c044cuda3std3__47nulloptE - _ZN34_INTERNAL_b3834210_4_k_cu_e26c7c044cuda3std6ranges3__45__cpo7advanceE)
_ZN34_INTERNAL_b3834210_4_k_cu_e26c7c044cuda3std6ranges3__45__cpo7advanceE:
	.zero		1
	.type		_ZN34_INTERNAL_b3834210_4_k_cu_e26c7c044cuda3std3__47nulloptE,@object
	.size		_ZN34_INTERNAL_b3834210_4_k_cu_e26c7c044cuda3std3__47nulloptE,(_ZN34_INTERNAL_b3834210_4_k_cu_e26c7c044cuda3std6ranges3__45__cpo8distanceE - _ZN34_INTERNAL_b3834210_4_k_cu_e26c7c044cuda3std3__47nulloptE)
_ZN34_INTERNAL_b3834210_4_k_cu_e26c7c044cuda3std3__47nulloptE:
	.zero		1
	.type		_ZN34_INTERNAL_b3834210_4_k_cu_e26c7c044cuda3std6ranges3__45__cpo8distanceE,@object
	.size		_ZN34_INTERNAL_b3834210_4_k_cu_e26c7c044cuda3std6ranges3__45__cpo8distanceE,(_ZN34_INTERNAL_b3834210_4_k_cu_e26c7c046thrust24THRUST_300001_SM_1000_NS12placeholders3_10E - _ZN34_INTERNAL_b3834210_4_k_cu_e26c7c044cuda3std6ranges3__45__cpo8distanceE)
_ZN34_INTERNAL_b3834210_4_k_cu_e26c7c044cuda3std6ranges3__45__cpo8distanceE:
	.zero		1
	.type		_ZN34_INTERNAL_b3834210_4_k_cu_e26c7c046thrust24THRUST_300001_SM_1000_NS12placeholders3_10E,@object
	.size		_ZN34_INTERNAL_b3834210_4_k_cu_e26c7c046thrust24THRUST_300001_SM_1000_NS12placeholders3_10E,(_ZN34_INTERNAL_b3834210_4_k_cu_e26c7c044cuda3std3__419piecewise_constructE - _ZN34_INTERNAL_b3834210_4_k_cu_e26c7c046thrust24THRUST_300001_SM_1000_NS12placeholders3_10E)
_ZN34_INTERNAL_b3834210_4_k_cu_e26c7c046thrust24THRUST_300001_SM_1000_NS12placeholders3_10E:
	.zero		1
	.type		_ZN34_INTERNAL_b3834210_4_k_cu_e26c7c044cuda3std3__419piecewise_constructE,@object
	.size		_ZN34_INTERNAL_b3834210_4_k_cu_e26c7c044cuda3std3__419piecewise_constructE,(_ZN34_INTERNAL_b3834210_4_k_cu_e26c7c044cuda3std6ranges3__45__cpo5cdataE - _ZN34_INTERNAL_b3834210_4_k_cu_e26c7c044cuda3std3__419piecewise_constructE)
_ZN34_INTERNAL_b3834210_4_k_cu_e26c7c044cuda3std3__419piecewise_constructE:
	.zero		1
	.type		_ZN34_INTERNAL_b3834210_4_k_cu_e26c7c044cuda3std6ranges3__45__cpo5cdataE,@object
	.size		_ZN34_INTERNAL_b3834210_4_k_cu_e26c7c044cuda3std6ranges3__45__cpo5cdataE,(_ZN34_INTERNAL_b3834210_4_k_cu_e26c7c046thrust24THRUST_300001_SM_1000_NS12placeholders2_2E - _ZN34_INTERNAL_b3834210_4_k_cu_e26c7c044cuda3std6ranges3__45__cpo5cdataE)
_ZN34_INTERNAL_b3834210_4_k_cu_e26c7c044cuda3std6ranges3__45__cpo5cdataE:
	.zero		1
	.type		_ZN34_INTERNAL_b3834210_4_k_cu_e26c7c046thrust24THRUST_300001_SM_1000_NS12placeholders2_2E,@object
	.size		_ZN34_INTERNAL_b3834210_4_k_cu_e26c7c046thrust24THRUST_300001_SM_1000_NS12placeholders2_2E,(_ZN34_INTERNAL_b3834210_4_k_cu_e26c7c044cuda3std3__45__cpo3endE - _ZN34_INTERNAL_b3834210_4_k_cu_e26c7c046thrust24THRUST_300001_SM_1000_NS12placeholders2_2E)
_ZN34_INTERNAL_b3834210_4_k_cu_e26c7c046thrust24THRUST_300001_SM_1000_NS12placeholders2_2E:
	.zero		1
	.type		_ZN34_INTERNAL_b3834210_4_k_cu_e26c7c044cuda3std3__45__cpo3endE,@object
	.size		_ZN34_INTERNAL_b3834210_4_k_cu_e26c7c044cuda3std3__45__cpo3endE,(_ZN34_INTERNAL_b3834210_4_k_cu_e26c7c044cuda3std6ranges3__45__cpo3endE - _ZN34_INTERNAL_b3834210_4_k_cu_e26c7c044cuda3std3__45__cpo3endE)
_ZN34_INTERNAL_b3834210_4_k_cu_e26c7c044cuda3std3__45__cpo3endE:
	.zero		1
	.type		_ZN34_INTERNAL_b3834210_4_k_cu_e26c7c044cuda3std6ranges3__45__cpo3endE,@object
	.size		_ZN34_INTERNAL_b3834210_4_k_cu_e26c7c044cuda3std6ranges3__45__cpo3endE,(_ZN34_INTERNAL_b3834210_4_k_cu_e26c7c046thrust24THRUST_300001_SM_1000_NS12placeholders2_6E - _ZN34_INTERNAL_b3834210_4_k_cu_e26c7c044cuda3std6ranges3__45__cpo3endE)
_ZN34_INTERNAL_b3834210_4_k_cu_e26c7c044cuda3std6ranges3__45__cpo3endE:
	.zero		1
	.type		_ZN34_INTERNAL_b3834210_4_k_cu_e26c7c046thrust24THRUST_300001_SM_1000_NS12placeholders2_6E,@object
	.size		_ZN34_INTERNAL_b3834210_4_k_cu_e26c7c046thrust24THRUST_300001_SM_1000_NS12placeholders2_6E,(_ZN34_INTERNAL_b3834210_4_k_cu_e26c7c044cuda3std3__45__cpo4rendE - _ZN34_INTERNAL_b3834210_4_k_cu_e26c7c046thrust24THRUST_300001_SM_1000_NS12placeholders2_6E)
_ZN34_INTERNAL_b3834210_4_k_cu_e26c7c046thrust24THRUST_300001_SM_1000_NS12placeholders2_6E:
	.zero		1
	.type		_ZN34_INTERNAL_b3834210_4_k_cu_e26c7c044cuda3std3__45__cpo4rendE,@object
	.size		_ZN34_INTERNAL_b3834210_4_k_cu_e26c7c044cuda3std3__45__cpo4rendE,(_ZN34_INTERNAL_b3834210_4_k_cu_e26c7c044cuda3std6ranges3__45__cpo9iter_swapE - _ZN34_INTERNAL_b3834210_4_k_cu_e26c7c044cuda3std3__45__cpo4rendE)
_ZN34_INTERNAL_b3834210_4_k_cu_e26c7c044cuda3std3__45__cpo4rendE:
	.zero		1
	.type		_ZN34_INTERNAL_b3834210_4_k_cu_e26c7c044cuda3std6ranges3__45__cpo9iter_swapE,@object
	.size		_ZN34_INTERNAL_b3834210_4_k_cu_e26c7c044cuda3std6ranges3__45__cpo9iter_swapE,(_ZN34_INTERNAL_b3834210_4_k_cu_e26c7c044cuda3std3__48unexpectE - _ZN34_INTERNAL_b3834210_4_k_cu_e26c7c044cuda3std6ranges3__45__cpo9iter_swapE)
_ZN34_INTERNAL_b3834210_4_k_cu_e26c7c044cuda3std6ranges3__45__cpo9iter_swapE:
	.zero		1
	.type		_ZN34_INTERNAL_b3834210_4_k_cu_e26c7c044cuda3std3__48unexpectE,@object
	.size		_ZN34_INTERNAL_b3834210_4_k_cu_e26c7c044cuda3std3__48unexpectE,(_ZN34_INTERNAL_b3834210_4_k_cu_e26c7c046thrust24THRUST_300001_SM_1000_NS8cuda_cub3parE - _ZN34_INTERNAL_b3834210_4_k_cu_e26c7c044cuda3std3__48unexpectE)
_ZN34_INTERNAL_b3834210_4_k_cu_e26c7c044cuda3std3__48unexpectE:
	.zero		1
	.type		_ZN34_INTERNAL_b3834210_4_k_cu_e26c7c046thrust24THRUST_300001_SM_1000_NS8cuda_cub3parE,@object
	.size		_ZN34_INTERNAL_b3834210_4_k_cu_e26c7c046thrust24THRUST_300001_SM_1000_NS8cuda_cub3parE,(_ZN34_INTERNAL_b3834210_4_k_cu_e26c7c046thrust24THRUST_300001_SM_1000_NS12placeholders2_4E - _ZN34_INTERNAL_b3834210_4_k_cu_e26c7c046thrust24THRUST_300001_SM_1000_NS8cuda_cub3parE)
_ZN34_INTERNAL_b3834210_4_k_cu_e26c7c046thrust24THRUST_300001_SM_1000_NS8cuda_cub3parE:
	.zero		1
	.type		_ZN34_INTERNAL_b3834210_4_k_cu_e26c7c046thrust24THRUST_300001_SM_1000_NS12placeholders2_4E,@object
	.size		_ZN34_INTERNAL_b3834210_4_k_cu_e26c7c046thrust24THRUST_300001_SM_1000_NS12placeholders2_4E,(_ZN34_INTERNAL_b3834210_4_k_cu_e26c7c044cuda3std3__45__cpo4cendE - _ZN34_INTERNAL_b3834210_4_k_cu_e26c7c046thrust24THRUST_300001_SM_1000_NS12placeholders2_4E)
_ZN34_INTERNAL_b3834210_4_k_cu_e26c7c046thrust24THRUST_300001_SM_1000_NS12placeholders2_4E:
	.zero		1
	.type		_ZN34_INTERNAL_b3834210_4_k_cu_e26c7c044cuda3std3__45__cpo4cendE,@object
	.size		_ZN34_INTERNAL_b3834210_4_k_cu_e26c7c044cuda3std3__45__cpo4cendE,(_ZN34_INTERNAL_b3834210_4_k_cu_e26c7c044cuda3std6ranges3__45__cpo4cendE - _ZN34_INTERNAL_b3834210_4_k_cu_e26c7c044cuda3std3__45__cpo4cendE)
_ZN34_INTERNAL_b3834210_4_k_cu_e26c7c044cuda3std3__45__cpo4cendE:
	.zero		1
	.type		_ZN34_INTERNAL_b3834210_4_k_cu_e26c7c044cuda3std6ranges3__45__cpo4cendE,@object
	.size		_ZN34_INTERNAL_b3834210_4_k_cu_e26c7c044cuda3std6ranges3__45__cpo4cendE,(_ZN34_INTERNAL_b3834210_4_k_cu_e26c7c044cuda3std3__420unreachable_sentinelE - _ZN34_INTERNAL_b3834210_4_k_cu_e26c7c044cuda3std6ranges3__45__cpo4cendE)
_ZN34_INTERNAL_b3834210_4_k_cu_e26c7c044cuda3std6ranges3__45__cpo4cendE:
	.zero		1
	.type		_ZN34_INTERNAL_b3834210_4_k_cu_e26c7c044cuda3std3__420unreachable_sentinelE,@object
	.size		_ZN34_INTERNAL_b3834210_4_k_cu_e26c7c044cuda3std3__420unreachable_sentinelE,(_ZN34_INTERNAL_b3834210_4_k_cu_e26c7c044cuda3std6ranges3__45__cpo5ssizeE - _ZN34_INTERNAL_b3834210_4_k_cu_e26c7c044cuda3std3__420unreachable_sentinelE)
_ZN34_INTERNAL_b3834210_4_k_cu_e26c7c044cuda3std3__420unreachable_sentinelE:
	.zero		1
	.type		_ZN34_INTERNAL_b3834210_4_k_cu_e26c7c044cuda3std6ranges3__45__cpo5ssizeE,@object
	.size		_ZN34_INTERNAL_b3834210_4_k_cu_e26c7c044cuda3std6ranges3__45__cpo5ssizeE,(_ZN34_INTERNAL_b3834210_4_k_cu_e26c7c046thrust24THRUST_300001_SM_1000_NS12placeholders2_8E - _ZN34_INTERNAL_b3834210_4_k_cu_e26c7c044cuda3std6ranges3__45__cpo5ssizeE)
_ZN34_INTERNAL_b3834210_4_k_cu_e26c7c044cuda3std6ranges3__45__cpo5ssizeE:
	.zero		1
	.type		_ZN34_INTERNAL_b3834210_4_k_cu_e26c7c046thrust24THRUST_300001_SM_1000_NS12placeholders2_8E,@object
	.size		_ZN34_INTERNAL_b3834210_4_k_cu_e26c7c046thrust24THRUST_300001_SM_1000_NS12placeholders2_8E,(_ZN34_INTERNAL_b3834210_4_k_cu_e26c7c044cuda3std3__45__cpo5crendE - _ZN34_INTERNAL_b3834210_4_k_cu_e26c7c046thrust24THRUST_300001_SM_1000_NS12placeholders2_8E)
_ZN34_INTERNAL_b3834210_4_k_cu_e26c7c046thrust24THRUST_300001_SM_1000_NS12placeholders2_8E:
	.zero		1
	.type		_ZN34_INTERNAL_b3834210_4_k_cu_e26c7c044cuda3std3__45__cpo5crendE,@object
	.size		_ZN34_INTERNAL_b3834210_4_k_cu_e26c7c044cuda3std3__45__cpo5crendE,(_ZN34_INTERNAL_b3834210_4_k_cu_e26c7c044cuda3std6ranges3__45__cpo4prevE - _ZN34_INTERNAL_b3834210_4_k_cu_e26c7c044cuda3std3__45__cpo5crendE)
_ZN34_INTERNAL_b3834210_4_k_cu_e26c7c044cuda3std3__45__cpo5crendE:
	.zero		1
	.type		_ZN34_INTERNAL_b3834210_4_k_cu_e26c7c044cuda3std6ranges3__45__cpo4prevE,@object
	.size		_ZN34_INTERNAL_b3834210_4_k_cu_e26c7c044cuda3std6ranges3__45__cpo4prevE,(_ZN34_INTERNAL_b3834210_4_k_cu_e26c7c044cuda3std6ranges3__45__cpo9iter_moveE - _ZN34_INTERNAL_b3834210_4_k_cu_e26c7c044cuda3std6ranges3__45__cpo4prevE)
_ZN34_INTERNAL_b3834210_4_k_cu_e26c7c044cuda3std6ranges3__45__cpo4prevE:
	.zero		1
	.type		_ZN34_INTERNAL_b3834210_4_k_cu_e26c7c044cuda3std6ranges3__45__cpo9iter_moveE,@object
	.size		_ZN34_INTERNAL_b3834210_4_k_cu_e26c7c044cuda3std6ranges3__45__cpo9iter_moveE,(_ZN34_INTERNAL_b3834210_4_k_cu_e26c7c046thrust24THRUST_300001_SM_1000_NS6system6detail10sequential3seqE - _ZN34_INTERNAL_b3834210_4_k_cu_e26c7c044cuda3std6ranges3__45__cpo9iter_moveE)
_ZN34_INTERNAL_b3834210_4_k_cu_e26c7c044cuda3std6ranges3__45__cpo9iter_moveE:
	.zero		1
	.type		_ZN34_INTERNAL_b3834210_4_k_cu_e26c7c046thrust24THRUST_300001_SM_1000_NS6system6detail10sequential3seqE,@object
	.size		_ZN34_INTERNAL_b3834210_4_k_cu_e26c7c046thrust24THRUST_300001_SM_1000_NS6system6detail10sequential3seqE,(.L_31 - _ZN34_INTERNAL_b3834210_4_k_cu_e26c7c046thrust24THRUST_300001_SM_1000_NS6system6detail10sequential3seqE)
_ZN34_INTERNAL_b3834210_4_k_cu_e26c7c046thrust24THRUST_300001_SM_1000_NS6system6detail10sequential3seqE:
	.zero		1
.L_31:


//--------------------- .nv.shared._Z5crackmPmS_  --------------------------
	.section	.nv.shared._Z5crackmPmS_,"aw",@nobits
	.sectionflags	@""
	.align	8
.nv.shared._Z5crackmPmS_:
	.zero		17408


//--------------------- .nv.constant0._ZN3cub18CUB_300001_SM_10006detail11EmptyKernelIvEEvv --------------------------
	.section	.nv.constant0._ZN3cub18CUB_300001_SM_10006detail11EmptyKernelIvEEvv,"a",@progbits
	.sectionflags	@""
	.align	4
.nv.constant0._ZN3cub18CUB_300001_SM_10006detail11EmptyKernelIvEEvv:
	.zero		896


//--------------------- .nv.constant0._Z5crackmPmS_ --------------------------
	.section	.nv.constant0._Z5crackmPmS_,"a",@progbits
	.sectionflags	@""
	.align	4
.nv.constant0._Z5crackmPmS_:
	.zero		920


//--------------------- SYMBOLS --------------------------

	.type		.nv.reservedSmem.offset0,@object
	.size		.nv.reservedSmem.offset0,0x4
	.type		.nv.reservedSmem.cap,@object
	.size		.nv.reservedSmem.cap,0x4
